//
// Generated by NVIDIA NVVM Compiler
//
// Compiler Build ID: CL-36424714
// Cuda compilation tools, release 13.0, V13.0.88
// Based on NVVM 20.0.0
//

.version 9.0
.target sm_100
.address_size 64

	// .globl	compute_macroscopic_kernel
.const .align 4 .b8 D3Q19_CX[76] = {0, 0, 0, 0, 1, 0, 0, 0, 255, 255, 255, 255, 0, 0, 0, 0, 0, 0, 0, 0, 0, 0, 0, 0, 0, 0, 0, 0, 1, 0, 0, 0, 255, 255, 255, 255, 1, 0, 0, 0, 255, 255, 255, 255, 1, 0, 0, 0, 255, 255, 255, 255, 1, 0, 0, 0, 255, 255, 255, 255};
.const .align 4 .b8 D3Q19_CY[76] = {0, 0, 0, 0, 0, 0, 0, 0, 0, 0, 0, 0, 1, 0, 0, 0, 255, 255, 255, 255, 0, 0, 0, 0, 0, 0, 0, 0, 1, 0, 0, 0, 255, 255, 255, 255, 255, 255, 255, 255, 1, 0, 0, 0, 0, 0, 0, 0, 0, 0, 0, 0, 0, 0, 0, 0, 0, 0, 0, 0, 1, 0, 0, 0, 255, 255, 255, 255, 1, 0, 0, 0, 255, 255, 255, 255};
.const .align 4 .b8 D3Q19_CZ[76] = {0, 0, 0, 0, 0, 0, 0, 0, 0, 0, 0, 0, 0, 0, 0, 0, 0, 0, 0, 0, 1, 0, 0, 0, 255, 255, 255, 255, 0, 0, 0, 0, 0, 0, 0, 0, 0, 0, 0, 0, 0, 0, 0, 0, 1, 0, 0, 0, 255, 255, 255, 255, 255, 255, 255, 255, 1, 0, 0, 0, 1, 0, 0, 0, 255, 255, 255, 255, 255, 255, 255, 255, 1};
.const .align 8 .b8 D3Q19_W[152] = {85, 85, 85, 85, 85, 85, 213, 63, 28, 199, 113, 28, 199, 113, 172, 63, 28, 199, 113, 28, 199, 113, 172, 63, 28, 199, 113, 28, 199, 113, 172, 63, 28, 199, 113, 28, 199, 113, 172, 63, 28, 199, 113, 28, 199, 113, 172, 63, 28, 199, 113, 28, 199, 113, 172, 63, 28, 199, 113, 28, 199, 113, 156, 63, 28, 199, 113, 28, 199, 113, 156, 63, 28, 199, 113, 28, 199, 113, 156, 63, 28, 199, 113, 28, 199, 113, 156, 63, 28, 199, 113, 28, 199, 113, 156, 63, 28, 199, 113, 28, 199, 113, 156, 63, 28, 199, 113, 28, 199, 113, 156, 63, 28, 199, 113, 28, 199, 113, 156, 63, 28, 199, 113, 28, 199, 113, 156, 63, 28, 199, 113, 28, 199, 113, 156, 63, 28, 199, 113, 28, 199, 113, 156, 63, 28, 199, 113, 28, 199, 113, 156, 63};
.global .align 8 .f64 CS_SQ = 0d3FD5555555555555;

.visible .entry compute_macroscopic_kernel(
	.param .u64 .ptr .align 1 compute_macroscopic_kernel_param_0,
	.param .u64 .ptr .align 1 compute_macroscopic_kernel_param_1,
	.param .u64 .ptr .align 1 compute_macroscopic_kernel_param_2,
	.param .u32 compute_macroscopic_kernel_param_3,
	.param .u32 compute_macroscopic_kernel_param_4,
	.param .u32 compute_macroscopic_kernel_param_5
)
{
	.reg .pred 	%p<2>;
	.reg .b32 	%r<73>;
	.reg .b64 	%rd<16>;
	.reg .b64 	%fd<157>;

	ld.param.u32 	%r1, [compute_macroscopic_kernel_param_3];
	ld.param.u32 	%r2, [compute_macroscopic_kernel_param_4];
	ld.param.u32 	%r3, [compute_macroscopic_kernel_param_5];
	mov.u32 	%r4, %ctaid.x;
	mov.u32 	%r5, %ntid.x;
	mov.u32 	%r6, %tid.x;
	mad.lo.s32 	%r7, %r4, %r5, %r6;
	mul.lo.s32 	%r8, %r2, %r1;
	mul.lo.s32 	%r9, %r8, %r3;
	setp.ge.s32 	%p1, %r7, %r9;
	@%p1 bra 	$L__BB0_2;
	ld.param.u64 	%rd15, [compute_macroscopic_kernel_param_2];
	ld.param.u64 	%rd14, [compute_macroscopic_kernel_param_1];
	ld.param.u64 	%rd13, [compute_macroscopic_kernel_param_0];
	cvta.to.global.u64 	%rd4, %rd13;
	cvta.to.global.u64 	%rd5, %rd14;
	cvta.to.global.u64 	%rd6, %rd15;
	mov.u32 	%r10, %ctaid.x;
	mov.u32 	%r11, %ntid.x;
	mov.u32 	%r12, %tid.x;
	mad.lo.s32 	%r13, %r10, %r11, %r12;
	mul.lo.s32 	%r14, %r13, 19;
	mul.wide.s32 	%rd7, %r14, 8;
	add.s64 	%rd8, %rd4, %rd7;
	ld.global.f64 	%fd1, [%rd8];
	add.f64 	%fd2, %fd1, 0d0000000000000000;
	ld.global.f64 	%fd3, [%rd8+8];
	add.f64 	%fd4, %fd2, %fd3;
	ld.global.f64 	%fd5, [%rd8+16];
	add.f64 	%fd6, %fd4, %fd5;
	ld.global.f64 	%fd7, [%rd8+24];
	add.f64 	%fd8, %fd6, %fd7;
	ld.global.f64 	%fd9, [%rd8+32];
	add.f64 	%fd10, %fd8, %fd9;
	ld.global.f64 	%fd11, [%rd8+40];
	add.f64 	%fd12, %fd10, %fd11;
	ld.global.f64 	%fd13, [%rd8+48];
	add.f64 	%fd14, %fd12, %fd13;
	ld.global.f64 	%fd15, [%rd8+56];
	add.f64 	%fd16, %fd14, %fd15;
	ld.global.f64 	%fd17, [%rd8+64];
	add.f64 	%fd18, %fd16, %fd17;
	ld.global.f64 	%fd19, [%rd8+72];
	add.f64 	%fd20, %fd18, %fd19;
	ld.global.f64 	%fd21, [%rd8+80];
	add.f64 	%fd22, %fd20, %fd21;
	ld.global.f64 	%fd23, [%rd8+88];
	add.f64 	%fd24, %fd22, %fd23;
	ld.global.f64 	%fd25, [%rd8+96];
	add.f64 	%fd26, %fd24, %fd25;
	ld.global.f64 	%fd27, [%rd8+104];
	add.f64 	%fd28, %fd26, %fd27;
	ld.global.f64 	%fd29, [%rd8+112];
	add.f64 	%fd30, %fd28, %fd29;
	ld.global.f64 	%fd31, [%rd8+120];
	add.f64 	%fd32, %fd30, %fd31;
	ld.global.f64 	%fd33, [%rd8+128];
	add.f64 	%fd34, %fd32, %fd33;
	ld.global.f64 	%fd35, [%rd8+136];
	add.f64 	%fd36, %fd34, %fd35;
	ld.global.f64 	%fd37, [%rd8+144];
	add.f64 	%fd38, %fd36, %fd37;
	ld.const.u32 	%r15, [D3Q19_CX];
	cvt.rn.f64.s32 	%fd39, %r15;
	fma.rn.f64 	%fd40, %fd1, %fd39, 0d0000000000000000;
	ld.const.u32 	%r16, [D3Q19_CY];
	cvt.rn.f64.s32 	%fd41, %r16;
	fma.rn.f64 	%fd42, %fd1, %fd41, 0d0000000000000000;
	ld.const.u32 	%r17, [D3Q19_CZ];
	cvt.rn.f64.s32 	%fd43, %r17;
	fma.rn.f64 	%fd44, %fd1, %fd43, 0d0000000000000000;
	ld.const.u32 	%r18, [D3Q19_CX+4];
	cvt.rn.f64.s32 	%fd45, %r18;
	fma.rn.f64 	%fd46, %fd3, %fd45, %fd40;
	ld.const.u32 	%r19, [D3Q19_CY+4];
	cvt.rn.f64.s32 	%fd47, %r19;
	fma.rn.f64 	%fd48, %fd3, %fd47, %fd42;
	ld.const.u32 	%r20, [D3Q19_CZ+4];
	cvt.rn.f64.s32 	%fd49, %r20;
	fma.rn.f64 	%fd50, %fd3, %fd49, %fd44;
	ld.const.u32 	%r21, [D3Q19_CX+8];
	cvt.rn.f64.s32 	%fd51, %r21;
	fma.rn.f64 	%fd52, %fd5, %fd51, %fd46;
	ld.const.u32 	%r22, [D3Q19_CY+8];
	cvt.rn.f64.s32 	%fd53, %r22;
	fma.rn.f64 	%fd54, %fd5, %fd53, %fd48;
	ld.const.u32 	%r23, [D3Q19_CZ+8];
	cvt.rn.f64.s32 	%fd55, %r23;
	fma.rn.f64 	%fd56, %fd5, %fd55, %fd50;
	ld.const.u32 	%r24, [D3Q19_CX+12];
	cvt.rn.f64.s32 	%fd57, %r24;
	fma.rn.f64 	%fd58, %fd7, %fd57, %fd52;
	ld.const.u32 	%r25, [D3Q19_CY+12];
	cvt.rn.f64.s32 	%fd59, %r25;
	fma.rn.f64 	%fd60, %fd7, %fd59, %fd54;
	ld.const.u32 	%r26, [D3Q19_CZ+12];
	cvt.rn.f64.s32 	%fd61, %r26;
	fma.rn.f64 	%fd62, %fd7, %fd61, %fd56;
	ld.const.u32 	%r27, [D3Q19_CX+16];
	cvt.rn.f64.s32 	%fd63, %r27;
	fma.rn.f64 	%fd64, %fd9, %fd63, %fd58;
	ld.const.u32 	%r28, [D3Q19_CY+16];
	cvt.rn.f64.s32 	%fd65, %r28;
	fma.rn.f64 	%fd66, %fd9, %fd65, %fd60;
	ld.const.u32 	%r29, [D3Q19_CZ+16];
	cvt.rn.f64.s32 	%fd67, %r29;
	fma.rn.f64 	%fd68, %fd9, %fd67, %fd62;
	ld.const.u32 	%r30, [D3Q19_CX+20];
	cvt.rn.f64.s32 	%fd69, %r30;
	fma.rn.f64 	%fd70, %fd11, %fd69, %fd64;
	ld.const.u32 	%r31, [D3Q19_CY+20];
	cvt.rn.f64.s32 	%fd71, %r31;
	fma.rn.f64 	%fd72, %fd11, %fd71, %fd66;
	ld.const.u32 	%r32, [D3Q19_CZ+20];
	cvt.rn.f64.s32 	%fd73, %r32;
	fma.rn.f64 	%fd74, %fd11, %fd73, %fd68;
	ld.const.u32 	%r33, [D3Q19_CX+24];
	cvt.rn.f64.s32 	%fd75, %r33;
	fma.rn.f64 	%fd76, %fd13, %fd75, %fd70;
	ld.const.u32 	%r34, [D3Q19_CY+24];
	cvt.rn.f64.s32 	%fd77, %r34;
	fma.rn.f64 	%fd78, %fd13, %fd77, %fd72;
	ld.const.u32 	%r35, [D3Q19_CZ+24];
	cvt.rn.f64.s32 	%fd79, %r35;
	fma.rn.f64 	%fd80, %fd13, %fd79, %fd74;
	ld.const.u32 	%r36, [D3Q19_CX+28];
	cvt.rn.f64.s32 	%fd81, %r36;
	fma.rn.f64 	%fd82, %fd15, %fd81, %fd76;
	ld.const.u32 	%r37, [D3Q19_CY+28];
	cvt.rn.f64.s32 	%fd83, %r37;
	fma.rn.f64 	%fd84, %fd15, %fd83, %fd78;
	ld.const.u32 	%r38, [D3Q19_CZ+28];
	cvt.rn.f64.s32 	%fd85, %r38;
	fma.rn.f64 	%fd86, %fd15, %fd85, %fd80;
	ld.const.u32 	%r39, [D3Q19_CX+32];
	cvt.rn.f64.s32 	%fd87, %r39;
	fma.rn.f64 	%fd88, %fd17, %fd87, %fd82;
	ld.const.u32 	%r40, [D3Q19_CY+32];
	cvt.rn.f64.s32 	%fd89, %r40;
	fma.rn.f64 	%fd90, %fd17, %fd89, %fd84;
	ld.const.u32 	%r41, [D3Q19_CZ+32];
	cvt.rn.f64.s32 	%fd91, %r41;
	fma.rn.f64 	%fd92, %fd17, %fd91, %fd86;
	ld.const.u32 	%r42, [D3Q19_CX+36];
	cvt.rn.f64.s32 	%fd93, %r42;
	fma.rn.f64 	%fd94, %fd19, %fd93, %fd88;
	ld.const.u32 	%r43, [D3Q19_CY+36];
	cvt.rn.f64.s32 	%fd95, %r43;
	fma.rn.f64 	%fd96, %fd19, %fd95, %fd90;
	ld.const.u32 	%r44, [D3Q19_CZ+36];
	cvt.rn.f64.s32 	%fd97, %r44;
	fma.rn.f64 	%fd98, %fd19, %fd97, %fd92;
	ld.const.u32 	%r45, [D3Q19_CX+40];
	cvt.rn.f64.s32 	%fd99, %r45;
	fma.rn.f64 	%fd100, %fd21, %fd99, %fd94;
	ld.const.u32 	%r46, [D3Q19_CY+40];
	cvt.rn.f64.s32 	%fd101, %r46;
	fma.rn.f64 	%fd102, %fd21, %fd101, %fd96;
	ld.const.u32 	%r47, [D3Q19_CZ+40];
	cvt.rn.f64.s32 	%fd103, %r47;
	fma.rn.f64 	%fd104, %fd21, %fd103, %fd98;
	ld.const.u32 	%r48, [D3Q19_CX+44];
	cvt.rn.f64.s32 	%fd105, %r48;
	fma.rn.f64 	%fd106, %fd23, %fd105, %fd100;
	ld.const.u32 	%r49, [D3Q19_CY+44];
	cvt.rn.f64.s32 	%fd107, %r49;
	fma.rn.f64 	%fd108, %fd23, %fd107, %fd102;
	ld.const.u32 	%r50, [D3Q19_CZ+44];
	cvt.rn.f64.s32 	%fd109, %r50;
	fma.rn.f64 	%fd110, %fd23, %fd109, %fd104;
	ld.const.u32 	%r51, [D3Q19_CX+48];
	cvt.rn.f64.s32 	%fd111, %r51;
	fma.rn.f64 	%fd112, %fd25, %fd111, %fd106;
	ld.const.u32 	%r52, [D3Q19_CY+48];
	cvt.rn.f64.s32 	%fd113, %r52;
	fma.rn.f64 	%fd114, %fd25, %fd113, %fd108;
	ld.const.u32 	%r53, [D3Q19_CZ+48];
	cvt.rn.f64.s32 	%fd115, %r53;
	fma.rn.f64 	%fd116, %fd25, %fd115, %fd110;
	ld.const.u32 	%r54, [D3Q19_CX+52];
	cvt.rn.f64.s32 	%fd117, %r54;
	fma.rn.f64 	%fd118, %fd27, %fd117, %fd112;
	ld.const.u32 	%r55, [D3Q19_CY+52];
	cvt.rn.f64.s32 	%fd119, %r55;
	fma.rn.f64 	%fd120, %fd27, %fd119, %fd114;
	ld.const.u32 	%r56, [D3Q19_CZ+52];
	cvt.rn.f64.s32 	%fd121, %r56;
	fma.rn.f64 	%fd122, %fd27, %fd121, %fd116;
	ld.const.u32 	%r57, [D3Q19_CX+56];
	cvt.rn.f64.s32 	%fd123, %r57;
	fma.rn.f64 	%fd124, %fd29, %fd123, %fd118;
	ld.const.u32 	%r58, [D3Q19_CY+56];
	cvt.rn.f64.s32 	%fd125, %r58;
	fma.rn.f64 	%fd126, %fd29, %fd125, %fd120;
	ld.const.u32 	%r59, [D3Q19_CZ+56];
	cvt.rn.f64.s32 	%fd127, %r59;
	fma.rn.f64 	%fd128, %fd29, %fd127, %fd122;
	ld.const.u32 	%r60, [D3Q19_CX+60];
	cvt.rn.f64.s32 	%fd129, %r60;
	fma.rn.f64 	%fd130, %fd31, %fd129, %fd124;
	ld.const.u32 	%r61, [D3Q19_CY+60];
	cvt.rn.f64.s32 	%fd131, %r61;
	fma.rn.f64 	%fd132, %fd31, %fd131, %fd126;
	ld.const.u32 	%r62, [D3Q19_CZ+60];
	cvt.rn.f64.s32 	%fd133, %r62;
	fma.rn.f64 	%fd134, %fd31, %fd133, %fd128;
	ld.const.u32 	%r63, [D3Q19_CX+64];
	cvt.rn.f64.s32 	%fd135, %r63;
	fma.rn.f64 	%fd136, %fd33, %fd135, %fd130;
	ld.const.u32 	%r64, [D3Q19_CY+64];
	cvt.rn.f64.s32 	%fd137, %r64;
	fma.rn.f64 	%fd138, %fd33, %fd137, %fd132;
	ld.const.u32 	%r65, [D3Q19_CZ+64];
	cvt.rn.f64.s32 	%fd139, %r65;
	fma.rn.f64 	%fd140, %fd33, %fd139, %fd134;
	ld.const.u32 	%r66, [D3Q19_CX+68];
	cvt.rn.f64.s32 	%fd141, %r66;
	fma.rn.f64 	%fd142, %fd35, %fd141, %fd136;
	ld.const.u32 	%r67, [D3Q19_CY+68];
	cvt.rn.f64.s32 	%fd143, %r67;
	fma.rn.f64 	%fd144, %fd35, %fd143, %fd138;
	ld.const.u32 	%r68, [D3Q19_CZ+68];
	cvt.rn.f64.s32 	%fd145, %r68;
	fma.rn.f64 	%fd146, %fd35, %fd145, %fd140;
	ld.const.u32 	%r69, [D3Q19_CX+72];
	cvt.rn.f64.s32 	%fd147, %r69;
	fma.rn.f64 	%fd148, %fd37, %fd147, %fd142;
	ld.const.u32 	%r70, [D3Q19_CY+72];
	cvt.rn.f64.s32 	%fd149, %r70;
	fma.rn.f64 	%fd150, %fd37, %fd149, %fd144;
	ld.const.u32 	%r71, [D3Q19_CZ+72];
	cvt.rn.f64.s32 	%fd151, %r71;
	fma.rn.f64 	%fd152, %fd37, %fd151, %fd146;
	rcp.rn.f64 	%fd153, %fd38;
	mul.wide.s32 	%rd9, %r13, 8;
	add.s64 	%rd10, %rd5, %rd9;
	st.global.f64 	[%rd10], %fd38;
	mul.f64 	%fd154, %fd153, %fd148;
	mul.lo.s32 	%r72, %r13, 3;
	mul.wide.s32 	%rd11, %r72, 8;
	add.s64 	%rd12, %rd6, %rd11;
	st.global.f64 	[%rd12], %fd154;
	mul.f64 	%fd155, %fd153, %fd150;
	st.global.f64 	[%rd12+8], %fd155;
	mul.f64 	%fd156, %fd153, %fd152;
	st.global.f64 	[%rd12+16], %fd156;
$L__BB0_2:
	ret;

}
	// .globl	bgk_collision_kernel
.visible .entry bgk_collision_kernel(
	.param .u64 .ptr .align 1 bgk_collision_kernel_param_0,
	.param .u64 .ptr .align 1 bgk_collision_kernel_param_1,
	.param .u64 .ptr .align 1 bgk_collision_kernel_param_2,
	.param .u64 .ptr .align 1 bgk_collision_kernel_param_3,
	.param .u32 bgk_collision_kernel_param_4,
	.param .u32 bgk_collision_kernel_param_5,
	.param .u32 bgk_collision_kernel_param_6
)
{
	.reg .pred 	%p<2>;
	.reg .b32 	%r<73>;
	.reg .b64 	%rd<20>;
	.reg .b64 	%fd<372>;

	ld.param.u32 	%r1, [bgk_collision_kernel_param_4];
	ld.param.u32 	%r2, [bgk_collision_kernel_param_5];
	ld.param.u32 	%r3, [bgk_collision_kernel_param_6];
	mov.u32 	%r4, %ctaid.x;
	mov.u32 	%r5, %ntid.x;
	mov.u32 	%r6, %tid.x;
	mad.lo.s32 	%r7, %r4, %r5, %r6;
	mul.lo.s32 	%r8, %r2, %r1;
	mul.lo.s32 	%r9, %r8, %r3;
	setp.ge.s32 	%p1, %r7, %r9;
	@%p1 bra 	$L__BB1_2;
	ld.param.u64 	%rd19, [bgk_collision_kernel_param_3];
	ld.param.u64 	%rd18, [bgk_collision_kernel_param_2];
	ld.param.u64 	%rd17, [bgk_collision_kernel_param_1];
	ld.param.u64 	%rd16, [bgk_collision_kernel_param_0];
	cvta.to.global.u64 	%rd5, %rd16;
	cvta.to.global.u64 	%rd6, %rd17;
	cvta.to.global.u64 	%rd7, %rd18;
	cvta.to.global.u64 	%rd8, %rd19;
	mov.u32 	%r10, %ctaid.x;
	mov.u32 	%r11, %ntid.x;
	mov.u32 	%r12, %tid.x;
	mad.lo.s32 	%r13, %r10, %r11, %r12;
	mul.wide.s32 	%rd9, %r13, 8;
	add.s64 	%rd10, %rd6, %rd9;
	mul.lo.s32 	%r14, %r13, 3;
	mul.wide.s32 	%rd11, %r14, 8;
	add.s64 	%rd12, %rd7, %rd11;
	ld.global.f64 	%fd1, [%rd12];
	ld.global.f64 	%fd2, [%rd12+8];
	ld.global.f64 	%fd3, [%rd12+16];
	add.s64 	%rd13, %rd8, %rd9;
	mul.f64 	%fd4, %fd2, %fd2;
	fma.rn.f64 	%fd5, %fd1, %fd1, %fd4;
	fma.rn.f64 	%fd6, %fd3, %fd3, %fd5;
	div.rn.f64 	%fd7, %fd6, 0d3FE5555555555555;
	ld.global.f64 	%fd8, [%rd13];
	ld.global.f64 	%fd9, [%rd10];
	ld.const.u32 	%r15, [D3Q19_CX];
	cvt.rn.f64.s32 	%fd10, %r15;
	ld.const.u32 	%r16, [D3Q19_CY];
	cvt.rn.f64.s32 	%fd11, %r16;
	mul.f64 	%fd12, %fd2, %fd11;
	fma.rn.f64 	%fd13, %fd1, %fd10, %fd12;
	ld.const.u32 	%r17, [D3Q19_CZ];
	cvt.rn.f64.s32 	%fd14, %r17;
	fma.rn.f64 	%fd15, %fd3, %fd14, %fd13;
	mul.f64 	%fd16, %fd15, %fd15;
	ld.const.f64 	%fd17, [D3Q19_W];
	mul.f64 	%fd18, %fd9, %fd17;
	div.rn.f64 	%fd19, %fd15, 0d3FD5555555555555;
	add.f64 	%fd20, %fd19, 0d3FF0000000000000;
	div.rn.f64 	%fd21, %fd16, 0d3FCC71C71C71C71C;
	add.f64 	%fd22, %fd20, %fd21;
	sub.f64 	%fd23, %fd22, %fd7;
	mul.f64 	%fd24, %fd18, %fd23;
	ld.const.u32 	%r18, [D3Q19_CX+4];
	cvt.rn.f64.s32 	%fd25, %r18;
	ld.const.u32 	%r19, [D3Q19_CY+4];
	cvt.rn.f64.s32 	%fd26, %r19;
	mul.f64 	%fd27, %fd2, %fd26;
	fma.rn.f64 	%fd28, %fd1, %fd25, %fd27;
	ld.const.u32 	%r20, [D3Q19_CZ+4];
	cvt.rn.f64.s32 	%fd29, %r20;
	fma.rn.f64 	%fd30, %fd3, %fd29, %fd28;
	mul.f64 	%fd31, %fd30, %fd30;
	ld.const.f64 	%fd32, [D3Q19_W+8];
	mul.f64 	%fd33, %fd9, %fd32;
	div.rn.f64 	%fd34, %fd30, 0d3FD5555555555555;
	add.f64 	%fd35, %fd34, 0d3FF0000000000000;
	div.rn.f64 	%fd36, %fd31, 0d3FCC71C71C71C71C;
	add.f64 	%fd37, %fd35, %fd36;
	sub.f64 	%fd38, %fd37, %fd7;
	mul.f64 	%fd39, %fd33, %fd38;
	ld.const.u32 	%r21, [D3Q19_CX+8];
	cvt.rn.f64.s32 	%fd40, %r21;
	ld.const.u32 	%r22, [D3Q19_CY+8];
	cvt.rn.f64.s32 	%fd41, %r22;
	mul.f64 	%fd42, %fd2, %fd41;
	fma.rn.f64 	%fd43, %fd1, %fd40, %fd42;
	ld.const.u32 	%r23, [D3Q19_CZ+8];
	cvt.rn.f64.s32 	%fd44, %r23;
	fma.rn.f64 	%fd45, %fd3, %fd44, %fd43;
	mul.f64 	%fd46, %fd45, %fd45;
	ld.const.f64 	%fd47, [D3Q19_W+16];
	mul.f64 	%fd48, %fd9, %fd47;
	div.rn.f64 	%fd49, %fd45, 0d3FD5555555555555;
	add.f64 	%fd50, %fd49, 0d3FF0000000000000;
	div.rn.f64 	%fd51, %fd46, 0d3FCC71C71C71C71C;
	add.f64 	%fd52, %fd50, %fd51;
	sub.f64 	%fd53, %fd52, %fd7;
	mul.f64 	%fd54, %fd48, %fd53;
	ld.const.u32 	%r24, [D3Q19_CX+12];
	cvt.rn.f64.s32 	%fd55, %r24;
	ld.const.u32 	%r25, [D3Q19_CY+12];
	cvt.rn.f64.s32 	%fd56, %r25;
	mul.f64 	%fd57, %fd2, %fd56;
	fma.rn.f64 	%fd58, %fd1, %fd55, %fd57;
	ld.const.u32 	%r26, [D3Q19_CZ+12];
	cvt.rn.f64.s32 	%fd59, %r26;
	fma.rn.f64 	%fd60, %fd3, %fd59, %fd58;
	mul.f64 	%fd61, %fd60, %fd60;
	ld.const.f64 	%fd62, [D3Q19_W+24];
	mul.f64 	%fd63, %fd9, %fd62;
	div.rn.f64 	%fd64, %fd60, 0d3FD5555555555555;
	add.f64 	%fd65, %fd64, 0d3FF0000000000000;
	div.rn.f64 	%fd66, %fd61, 0d3FCC71C71C71C71C;
	add.f64 	%fd67, %fd65, %fd66;
	sub.f64 	%fd68, %fd67, %fd7;
	mul.f64 	%fd69, %fd63, %fd68;
	ld.const.u32 	%r27, [D3Q19_CX+16];
	cvt.rn.f64.s32 	%fd70, %r27;
	ld.const.u32 	%r28, [D3Q19_CY+16];
	cvt.rn.f64.s32 	%fd71, %r28;
	mul.f64 	%fd72, %fd2, %fd71;
	fma.rn.f64 	%fd73, %fd1, %fd70, %fd72;
	ld.const.u32 	%r29, [D3Q19_CZ+16];
	cvt.rn.f64.s32 	%fd74, %r29;
	fma.rn.f64 	%fd75, %fd3, %fd74, %fd73;
	mul.f64 	%fd76, %fd75, %fd75;
	ld.const.f64 	%fd77, [D3Q19_W+32];
	mul.f64 	%fd78, %fd9, %fd77;
	div.rn.f64 	%fd79, %fd75, 0d3FD5555555555555;
	add.f64 	%fd80, %fd79, 0d3FF0000000000000;
	div.rn.f64 	%fd81, %fd76, 0d3FCC71C71C71C71C;
	add.f64 	%fd82, %fd80, %fd81;
	sub.f64 	%fd83, %fd82, %fd7;
	mul.f64 	%fd84, %fd78, %fd83;
	ld.const.u32 	%r30, [D3Q19_CX+20];
	cvt.rn.f64.s32 	%fd85, %r30;
	ld.const.u32 	%r31, [D3Q19_CY+20];
	cvt.rn.f64.s32 	%fd86, %r31;
	mul.f64 	%fd87, %fd2, %fd86;
	fma.rn.f64 	%fd88, %fd1, %fd85, %fd87;
	ld.const.u32 	%r32, [D3Q19_CZ+20];
	cvt.rn.f64.s32 	%fd89, %r32;
	fma.rn.f64 	%fd90, %fd3, %fd89, %fd88;
	mul.f64 	%fd91, %fd90, %fd90;
	ld.const.f64 	%fd92, [D3Q19_W+40];
	mul.f64 	%fd93, %fd9, %fd92;
	div.rn.f64 	%fd94, %fd90, 0d3FD5555555555555;
	add.f64 	%fd95, %fd94, 0d3FF0000000000000;
	div.rn.f64 	%fd96, %fd91, 0d3FCC71C71C71C71C;
	add.f64 	%fd97, %fd95, %fd96;
	sub.f64 	%fd98, %fd97, %fd7;
	mul.f64 	%fd99, %fd93, %fd98;
	ld.const.u32 	%r33, [D3Q19_CX+24];
	cvt.rn.f64.s32 	%fd100, %r33;
	ld.const.u32 	%r34, [D3Q19_CY+24];
	cvt.rn.f64.s32 	%fd101, %r34;
	mul.f64 	%fd102, %fd2, %fd101;
	fma.rn.f64 	%fd103, %fd1, %fd100, %fd102;
	ld.const.u32 	%r35, [D3Q19_CZ+24];
	cvt.rn.f64.s32 	%fd104, %r35;
	fma.rn.f64 	%fd105, %fd3, %fd104, %fd103;
	mul.f64 	%fd106, %fd105, %fd105;
	ld.const.f64 	%fd107, [D3Q19_W+48];
	mul.f64 	%fd108, %fd9, %fd107;
	div.rn.f64 	%fd109, %fd105, 0d3FD5555555555555;
	add.f64 	%fd110, %fd109, 0d3FF0000000000000;
	div.rn.f64 	%fd111, %fd106, 0d3FCC71C71C71C71C;
	add.f64 	%fd112, %fd110, %fd111;
	sub.f64 	%fd113, %fd112, %fd7;
	mul.f64 	%fd114, %fd108, %fd113;
	ld.const.u32 	%r36, [D3Q19_CX+28];
	cvt.rn.f64.s32 	%fd115, %r36;
	ld.const.u32 	%r37, [D3Q19_CY+28];
	cvt.rn.f64.s32 	%fd116, %r37;
	mul.f64 	%fd117, %fd2, %fd116;
	fma.rn.f64 	%fd118, %fd1, %fd115, %fd117;
	ld.const.u32 	%r38, [D3Q19_CZ+28];
	cvt.rn.f64.s32 	%fd119, %r38;
	fma.rn.f64 	%fd120, %fd3, %fd119, %fd118;
	mul.f64 	%fd121, %fd120, %fd120;
	ld.const.f64 	%fd122, [D3Q19_W+56];
	mul.f64 	%fd123, %fd9, %fd122;
	div.rn.f64 	%fd124, %fd120, 0d3FD5555555555555;
	add.f64 	%fd125, %fd124, 0d3FF0000000000000;
	div.rn.f64 	%fd126, %fd121, 0d3FCC71C71C71C71C;
	add.f64 	%fd127, %fd125, %fd126;
	sub.f64 	%fd128, %fd127, %fd7;
	mul.f64 	%fd129, %fd123, %fd128;
	ld.const.u32 	%r39, [D3Q19_CX+32];
	cvt.rn.f64.s32 	%fd130, %r39;
	ld.const.u32 	%r40, [D3Q19_CY+32];
	cvt.rn.f64.s32 	%fd131, %r40;
	mul.f64 	%fd132, %fd2, %fd131;
	fma.rn.f64 	%fd133, %fd1, %fd130, %fd132;
	ld.const.u32 	%r41, [D3Q19_CZ+32];
	cvt.rn.f64.s32 	%fd134, %r41;
	fma.rn.f64 	%fd135, %fd3, %fd134, %fd133;
	mul.f64 	%fd136, %fd135, %fd135;
	ld.const.f64 	%fd137, [D3Q19_W+64];
	mul.f64 	%fd138, %fd9, %fd137;
	div.rn.f64 	%fd139, %fd135, 0d3FD5555555555555;
	add.f64 	%fd140, %fd139, 0d3FF0000000000000;
	div.rn.f64 	%fd141, %fd136, 0d3FCC71C71C71C71C;
	add.f64 	%fd142, %fd140, %fd141;
	sub.f64 	%fd143, %fd142, %fd7;
	mul.f64 	%fd144, %fd138, %fd143;
	ld.const.u32 	%r42, [D3Q19_CX+36];
	cvt.rn.f64.s32 	%fd145, %r42;
	ld.const.u32 	%r43, [D3Q19_CY+36];
	cvt.rn.f64.s32 	%fd146, %r43;
	mul.f64 	%fd147, %fd2, %fd146;
	fma.rn.f64 	%fd148, %fd1, %fd145, %fd147;
	ld.const.u32 	%r44, [D3Q19_CZ+36];
	cvt.rn.f64.s32 	%fd149, %r44;
	fma.rn.f64 	%fd150, %fd3, %fd149, %fd148;
	mul.f64 	%fd151, %fd150, %fd150;
	ld.const.f64 	%fd152, [D3Q19_W+72];
	mul.f64 	%fd153, %fd9, %fd152;
	div.rn.f64 	%fd154, %fd150, 0d3FD5555555555555;
	add.f64 	%fd155, %fd154, 0d3FF0000000000000;
	div.rn.f64 	%fd156, %fd151, 0d3FCC71C71C71C71C;
	add.f64 	%fd157, %fd155, %fd156;
	sub.f64 	%fd158, %fd157, %fd7;
	mul.f64 	%fd159, %fd153, %fd158;
	ld.const.u32 	%r45, [D3Q19_CX+40];
	cvt.rn.f64.s32 	%fd160, %r45;
	ld.const.u32 	%r46, [D3Q19_CY+40];
	cvt.rn.f64.s32 	%fd161, %r46;
	mul.f64 	%fd162, %fd2, %fd161;
	fma.rn.f64 	%fd163, %fd1, %fd160, %fd162;
	ld.const.u32 	%r47, [D3Q19_CZ+40];
	cvt.rn.f64.s32 	%fd164, %r47;
	fma.rn.f64 	%fd165, %fd3, %fd164, %fd163;
	mul.f64 	%fd166, %fd165, %fd165;
	ld.const.f64 	%fd167, [D3Q19_W+80];
	mul.f64 	%fd168, %fd9, %fd167;
	div.rn.f64 	%fd169, %fd165, 0d3FD5555555555555;
	add.f64 	%fd170, %fd169, 0d3FF0000000000000;
	div.rn.f64 	%fd171, %fd166, 0d3FCC71C71C71C71C;
	add.f64 	%fd172, %fd170, %fd171;
	sub.f64 	%fd173, %fd172, %fd7;
	mul.f64 	%fd174, %fd168, %fd173;
	ld.const.u32 	%r48, [D3Q19_CX+44];
	cvt.rn.f64.s32 	%fd175, %r48;
	ld.const.u32 	%r49, [D3Q19_CY+44];
	cvt.rn.f64.s32 	%fd176, %r49;
	mul.f64 	%fd177, %fd2, %fd176;
	fma.rn.f64 	%fd178, %fd1, %fd175, %fd177;
	ld.const.u32 	%r50, [D3Q19_CZ+44];
	cvt.rn.f64.s32 	%fd179, %r50;
	fma.rn.f64 	%fd180, %fd3, %fd179, %fd178;
	mul.f64 	%fd181, %fd180, %fd180;
	ld.const.f64 	%fd182, [D3Q19_W+88];
	mul.f64 	%fd183, %fd9, %fd182;
	div.rn.f64 	%fd184, %fd180, 0d3FD5555555555555;
	add.f64 	%fd185, %fd184, 0d3FF0000000000000;
	div.rn.f64 	%fd186, %fd181, 0d3FCC71C71C71C71C;
	add.f64 	%fd187, %fd185, %fd186;
	sub.f64 	%fd188, %fd187, %fd7;
	mul.f64 	%fd189, %fd183, %fd188;
	ld.const.u32 	%r51, [D3Q19_CX+48];
	cvt.rn.f64.s32 	%fd190, %r51;
	ld.const.u32 	%r52, [D3Q19_CY+48];
	cvt.rn.f64.s32 	%fd191, %r52;
	mul.f64 	%fd192, %fd2, %fd191;
	fma.rn.f64 	%fd193, %fd1, %fd190, %fd192;
	ld.const.u32 	%r53, [D3Q19_CZ+48];
	cvt.rn.f64.s32 	%fd194, %r53;
	fma.rn.f64 	%fd195, %fd3, %fd194, %fd193;
	mul.f64 	%fd196, %fd195, %fd195;
	ld.const.f64 	%fd197, [D3Q19_W+96];
	mul.f64 	%fd198, %fd9, %fd197;
	div.rn.f64 	%fd199, %fd195, 0d3FD5555555555555;
	add.f64 	%fd200, %fd199, 0d3FF0000000000000;
	div.rn.f64 	%fd201, %fd196, 0d3FCC71C71C71C71C;
	add.f64 	%fd202, %fd200, %fd201;
	sub.f64 	%fd203, %fd202, %fd7;
	mul.f64 	%fd204, %fd198, %fd203;
	ld.const.u32 	%r54, [D3Q19_CX+52];
	cvt.rn.f64.s32 	%fd205, %r54;
	ld.const.u32 	%r55, [D3Q19_CY+52];
	cvt.rn.f64.s32 	%fd206, %r55;
	mul.f64 	%fd207, %fd2, %fd206;
	fma.rn.f64 	%fd208, %fd1, %fd205, %fd207;
	ld.const.u32 	%r56, [D3Q19_CZ+52];
	cvt.rn.f64.s32 	%fd209, %r56;
	fma.rn.f64 	%fd210, %fd3, %fd209, %fd208;
	mul.f64 	%fd211, %fd210, %fd210;
	ld.const.f64 	%fd212, [D3Q19_W+104];
	mul.f64 	%fd213, %fd9, %fd212;
	div.rn.f64 	%fd214, %fd210, 0d3FD5555555555555;
	add.f64 	%fd215, %fd214, 0d3FF0000000000000;
	div.rn.f64 	%fd216, %fd211, 0d3FCC71C71C71C71C;
	add.f64 	%fd217, %fd215, %fd216;
	sub.f64 	%fd218, %fd217, %fd7;
	mul.f64 	%fd219, %fd213, %fd218;
	ld.const.u32 	%r57, [D3Q19_CX+56];
	cvt.rn.f64.s32 	%fd220, %r57;
	ld.const.u32 	%r58, [D3Q19_CY+56];
	cvt.rn.f64.s32 	%fd221, %r58;
	mul.f64 	%fd222, %fd2, %fd221;
	fma.rn.f64 	%fd223, %fd1, %fd220, %fd222;
	ld.const.u32 	%r59, [D3Q19_CZ+56];
	cvt.rn.f64.s32 	%fd224, %r59;
	fma.rn.f64 	%fd225, %fd3, %fd224, %fd223;
	mul.f64 	%fd226, %fd225, %fd225;
	ld.const.f64 	%fd227, [D3Q19_W+112];
	mul.f64 	%fd228, %fd9, %fd227;
	div.rn.f64 	%fd229, %fd225, 0d3FD5555555555555;
	add.f64 	%fd230, %fd229, 0d3FF0000000000000;
	div.rn.f64 	%fd231, %fd226, 0d3FCC71C71C71C71C;
	add.f64 	%fd232, %fd230, %fd231;
	sub.f64 	%fd233, %fd232, %fd7;
	mul.f64 	%fd234, %fd228, %fd233;
	ld.const.u32 	%r60, [D3Q19_CX+60];
	cvt.rn.f64.s32 	%fd235, %r60;
	ld.const.u32 	%r61, [D3Q19_CY+60];
	cvt.rn.f64.s32 	%fd236, %r61;
	mul.f64 	%fd237, %fd2, %fd236;
	fma.rn.f64 	%fd238, %fd1, %fd235, %fd237;
	ld.const.u32 	%r62, [D3Q19_CZ+60];
	cvt.rn.f64.s32 	%fd239, %r62;
	fma.rn.f64 	%fd240, %fd3, %fd239, %fd238;
	mul.f64 	%fd241, %fd240, %fd240;
	ld.const.f64 	%fd242, [D3Q19_W+120];
	mul.f64 	%fd243, %fd9, %fd242;
	div.rn.f64 	%fd244, %fd240, 0d3FD5555555555555;
	add.f64 	%fd245, %fd244, 0d3FF0000000000000;
	div.rn.f64 	%fd246, %fd241, 0d3FCC71C71C71C71C;
	add.f64 	%fd247, %fd245, %fd246;
	sub.f64 	%fd248, %fd247, %fd7;
	mul.f64 	%fd249, %fd243, %fd248;
	ld.const.u32 	%r63, [D3Q19_CX+64];
	cvt.rn.f64.s32 	%fd250, %r63;
	ld.const.u32 	%r64, [D3Q19_CY+64];
	cvt.rn.f64.s32 	%fd251, %r64;
	mul.f64 	%fd252, %fd2, %fd251;
	fma.rn.f64 	%fd253, %fd1, %fd250, %fd252;
	ld.const.u32 	%r65, [D3Q19_CZ+64];
	cvt.rn.f64.s32 	%fd254, %r65;
	fma.rn.f64 	%fd255, %fd3, %fd254, %fd253;
	mul.f64 	%fd256, %fd255, %fd255;
	ld.const.f64 	%fd257, [D3Q19_W+128];
	mul.f64 	%fd258, %fd9, %fd257;
	div.rn.f64 	%fd259, %fd255, 0d3FD5555555555555;
	add.f64 	%fd260, %fd259, 0d3FF0000000000000;
	div.rn.f64 	%fd261, %fd256, 0d3FCC71C71C71C71C;
	add.f64 	%fd262, %fd260, %fd261;
	sub.f64 	%fd263, %fd262, %fd7;
	mul.f64 	%fd264, %fd258, %fd263;
	ld.const.u32 	%r66, [D3Q19_CX+68];
	cvt.rn.f64.s32 	%fd265, %r66;
	ld.const.u32 	%r67, [D3Q19_CY+68];
	cvt.rn.f64.s32 	%fd266, %r67;
	mul.f64 	%fd267, %fd2, %fd266;
	fma.rn.f64 	%fd268, %fd1, %fd265, %fd267;
	ld.const.u32 	%r68, [D3Q19_CZ+68];
	cvt.rn.f64.s32 	%fd269, %r68;
	fma.rn.f64 	%fd270, %fd3, %fd269, %fd268;
	mul.f64 	%fd271, %fd270, %fd270;
	ld.const.f64 	%fd272, [D3Q19_W+136];
	mul.f64 	%fd273, %fd9, %fd272;
	div.rn.f64 	%fd274, %fd270, 0d3FD5555555555555;
	add.f64 	%fd275, %fd274, 0d3FF0000000000000;
	div.rn.f64 	%fd276, %fd271, 0d3FCC71C71C71C71C;
	add.f64 	%fd277, %fd275, %fd276;
	sub.f64 	%fd278, %fd277, %fd7;
	mul.f64 	%fd279, %fd273, %fd278;
	ld.const.u32 	%r69, [D3Q19_CX+72];
	cvt.rn.f64.s32 	%fd280, %r69;
	ld.const.u32 	%r70, [D3Q19_CY+72];
	cvt.rn.f64.s32 	%fd281, %r70;
	mul.f64 	%fd282, %fd2, %fd281;
	fma.rn.f64 	%fd283, %fd1, %fd280, %fd282;
	ld.const.u32 	%r71, [D3Q19_CZ+72];
	cvt.rn.f64.s32 	%fd284, %r71;
	fma.rn.f64 	%fd285, %fd3, %fd284, %fd283;
	mul.f64 	%fd286, %fd285, %fd285;
	ld.const.f64 	%fd287, [D3Q19_W+144];
	mul.f64 	%fd288, %fd9, %fd287;
	div.rn.f64 	%fd289, %fd285, 0d3FD5555555555555;
	add.f64 	%fd290, %fd289, 0d3FF0000000000000;
	div.rn.f64 	%fd291, %fd286, 0d3FCC71C71C71C71C;
	add.f64 	%fd292, %fd290, %fd291;
	sub.f64 	%fd293, %fd292, %fd7;
	mul.f64 	%fd294, %fd288, %fd293;
	mul.lo.s32 	%r72, %r13, 19;
	rcp.rn.f64 	%fd295, %fd8;
	mul.wide.s32 	%rd14, %r72, 8;
	add.s64 	%rd15, %rd5, %rd14;
	ld.global.f64 	%fd296, [%rd15];
	sub.f64 	%fd297, %fd296, %fd24;
	mul.f64 	%fd298, %fd295, %fd297;
	sub.f64 	%fd299, %fd296, %fd298;
	st.global.f64 	[%rd15], %fd299;
	ld.global.f64 	%fd300, [%rd15+8];
	sub.f64 	%fd301, %fd300, %fd39;
	mul.f64 	%fd302, %fd295, %fd301;
	sub.f64 	%fd303, %fd300, %fd302;
	st.global.f64 	[%rd15+8], %fd303;
	ld.global.f64 	%fd304, [%rd15+16];
	sub.f64 	%fd305, %fd304, %fd54;
	mul.f64 	%fd306, %fd295, %fd305;
	sub.f64 	%fd307, %fd304, %fd306;
	st.global.f64 	[%rd15+16], %fd307;
	ld.global.f64 	%fd308, [%rd15+24];
	sub.f64 	%fd309, %fd308, %fd69;
	mul.f64 	%fd310, %fd295, %fd309;
	sub.f64 	%fd311, %fd308, %fd310;
	st.global.f64 	[%rd15+24], %fd311;
	ld.global.f64 	%fd312, [%rd15+32];
	sub.f64 	%fd313, %fd312, %fd84;
	mul.f64 	%fd314, %fd295, %fd313;
	sub.f64 	%fd315, %fd312, %fd314;
	st.global.f64 	[%rd15+32], %fd315;
	ld.global.f64 	%fd316, [%rd15+40];
	sub.f64 	%fd317, %fd316, %fd99;
	mul.f64 	%fd318, %fd295, %fd317;
	sub.f64 	%fd319, %fd316, %fd318;
	st.global.f64 	[%rd15+40], %fd319;
	ld.global.f64 	%fd320, [%rd15+48];
	sub.f64 	%fd321, %fd320, %fd114;
	mul.f64 	%fd322, %fd295, %fd321;
	sub.f64 	%fd323, %fd320, %fd322;
	st.global.f64 	[%rd15+48], %fd323;
	ld.global.f64 	%fd324, [%rd15+56];
	sub.f64 	%fd325, %fd324, %fd129;
	mul.f64 	%fd326, %fd295, %fd325;
	sub.f64 	%fd327, %fd324, %fd326;
	st.global.f64 	[%rd15+56], %fd327;
	ld.global.f64 	%fd328, [%rd15+64];
	sub.f64 	%fd329, %fd328, %fd144;
	mul.f64 	%fd330, %fd295, %fd329;
	sub.f64 	%fd331, %fd328, %fd330;
	st.global.f64 	[%rd15+64], %fd331;
	ld.global.f64 	%fd332, [%rd15+72];
	sub.f64 	%fd333, %fd332, %fd159;
	mul.f64 	%fd334, %fd295, %fd333;
	sub.f64 	%fd335, %fd332, %fd334;
	st.global.f64 	[%rd15+72], %fd335;
	ld.global.f64 	%fd336, [%rd15+80];
	sub.f64 	%fd337, %fd336, %fd174;
	mul.f64 	%fd338, %fd295, %fd337;
	sub.f64 	%fd339, %fd336, %fd338;
	st.global.f64 	[%rd15+80], %fd339;
	ld.global.f64 	%fd340, [%rd15+88];
	sub.f64 	%fd341, %fd340, %fd189;
	mul.f64 	%fd342, %fd295, %fd341;
	sub.f64 	%fd343, %fd340, %fd342;
	st.global.f64 	[%rd15+88], %fd343;
	ld.global.f64 	%fd344, [%rd15+96];
	sub.f64 	%fd345, %fd344, %fd204;
	mul.f64 	%fd346, %fd295, %fd345;
	sub.f64 	%fd347, %fd344, %fd346;
	st.global.f64 	[%rd15+96], %fd347;
	ld.global.f64 	%fd348, [%rd15+104];
	sub.f64 	%fd349, %fd348, %fd219;
	mul.f64 	%fd350, %fd295, %fd349;
	sub.f64 	%fd351, %fd348, %fd350;
	st.global.f64 	[%rd15+104], %fd351;
	ld.global.f64 	%fd352, [%rd15+112];
	sub.f64 	%fd353, %fd352, %fd234;
	mul.f64 	%fd354, %fd295, %fd353;
	sub.f64 	%fd355, %fd352, %fd354;
	st.global.f64 	[%rd15+112], %fd355;
	ld.global.f64 	%fd356, [%rd15+120];
	sub.f64 	%fd357, %fd356, %fd249;
	mul.f64 	%fd358, %fd295, %fd357;
	sub.f64 	%fd359, %fd356, %fd358;
	st.global.f64 	[%rd15+120], %fd359;
	ld.global.f64 	%fd360, [%rd15+128];
	sub.f64 	%fd361, %fd360, %fd264;
	mul.f64 	%fd362, %fd295, %fd361;
	sub.f64 	%fd363, %fd360, %fd362;
	st.global.f64 	[%rd15+128], %fd363;
	ld.global.f64 	%fd364, [%rd15+136];
	sub.f64 	%fd365, %fd364, %fd279;
	mul.f64 	%fd366, %fd295, %fd365;
	sub.f64 	%fd367, %fd364, %fd366;
	st.global.f64 	[%rd15+136], %fd367;
	ld.global.f64 	%fd368, [%rd15+144];
	sub.f64 	%fd369, %fd368, %fd294;
	mul.f64 	%fd370, %fd295, %fd369;
	sub.f64 	%fd371, %fd368, %fd370;
	st.global.f64 	[%rd15+144], %fd371;
$L__BB1_2:
	ret;

}
	// .globl	streaming_kernel
.visible .entry streaming_kernel(
	.param .u64 .ptr .align 1 streaming_kernel_param_0,
	.param .u64 .ptr .align 1 streaming_kernel_param_1,
	.param .u32 streaming_kernel_param_2,
	.param .u32 streaming_kernel_param_3,
	.param .u32 streaming_kernel_param_4
)
{
	.reg .pred 	%p<7>;
	.reg .b32 	%r<76>;
	.reg .b64 	%rd<41>;
	.reg .b64 	%fd<5>;

	ld.param.u64 	%rd12, [streaming_kernel_param_0];
	ld.param.u64 	%rd13, [streaming_kernel_param_1];
	ld.param.u32 	%r10, [streaming_kernel_param_2];
	ld.param.u32 	%r13, [streaming_kernel_param_3];
	ld.param.u32 	%r12, [streaming_kernel_param_4];
	cvta.to.global.u64 	%rd1, %rd13;
	mov.u32 	%r14, %ctaid.x;
	mov.u32 	%r15, %ntid.x;
	mov.u32 	%r16, %tid.x;
	mad.lo.s32 	%r1, %r14, %r15, %r16;
	mov.u32 	%r17, %ctaid.y;
	mov.u32 	%r18, %ntid.y;
	mov.u32 	%r19, %tid.y;
	mad.lo.s32 	%r20, %r17, %r18, %r19;
	mov.u32 	%r21, %ctaid.z;
	mov.u32 	%r22, %ntid.z;
	mov.u32 	%r23, %tid.z;
	mad.lo.s32 	%r3, %r21, %r22, %r23;
	setp.ge.s32 	%p1, %r1, %r10;
	setp.ge.s32 	%p2, %r20, %r13;
	or.pred  	%p3, %p1, %p2;
	setp.ge.s32 	%p4, %r3, %r12;
	or.pred  	%p5, %p3, %p4;
	@%p5 bra 	$L__BB2_4;
	mad.lo.s32 	%r24, %r13, %r3, %r20;
	mad.lo.s32 	%r25, %r24, %r10, %r1;
	add.s32 	%r4, %r10, %r1;
	add.s32 	%r5, %r13, %r20;
	add.s32 	%r6, %r12, %r3;
	mul.lo.s32 	%r75, %r25, 19;
	cvta.to.global.u64 	%rd18, %rd12;
	mov.u64 	%rd19, D3Q19_CX;
	add.s64 	%rd39, %rd19, 8;
	mov.u64 	%rd20, D3Q19_CY;
	add.s64 	%rd38, %rd20, 8;
	mov.u64 	%rd21, D3Q19_CZ;
	add.s64 	%rd37, %rd21, 8;
	add.s64 	%rd2, %rd18, 16;
	mov.b64 	%rd40, 0;
$L__BB2_2:
	cvt.u32.u64 	%r26, %rd40;
	mul.wide.s32 	%rd22, %r75, 8;
	add.s64 	%rd7, %rd2, %rd22;
	ld.const.u32 	%r27, [%rd39+-8];
	add.s32 	%r28, %r4, %r27;
	rem.s32 	%r29, %r28, %r10;
	ld.const.u32 	%r30, [%rd38+-8];
	add.s32 	%r31, %r5, %r30;
	rem.s32 	%r32, %r31, %r13;
	ld.const.u32 	%r33, [%rd37+-8];
	add.s32 	%r34, %r6, %r33;
	rem.s32 	%r35, %r34, %r12;
	mad.lo.s32 	%r36, %r35, %r13, %r32;
	mad.lo.s32 	%r37, %r36, %r10, %r29;
	ld.global.f64 	%fd1, [%rd7+-16];
	mad.lo.s32 	%r38, %r37, 19, %r26;
	mul.wide.s32 	%rd23, %r38, 8;
	add.s64 	%rd24, %rd1, %rd23;
	st.global.f64 	[%rd24], %fd1;
	ld.const.u32 	%r39, [%rd39+-4];
	add.s32 	%r40, %r4, %r39;
	rem.s32 	%r41, %r40, %r10;
	ld.const.u32 	%r42, [%rd38+-4];
	add.s32 	%r43, %r5, %r42;
	rem.s32 	%r44, %r43, %r13;
	ld.const.u32 	%r45, [%rd37+-4];
	add.s32 	%r46, %r6, %r45;
	rem.s32 	%r47, %r46, %r12;
	mad.lo.s32 	%r48, %r47, %r13, %r44;
	mad.lo.s32 	%r49, %r48, %r10, %r41;
	ld.global.f64 	%fd2, [%rd7+-8];
	mul.lo.s32 	%r50, %r49, 19;
	cvt.s64.s32 	%rd25, %r50;
	add.s64 	%rd26, %rd40, %rd25;
	shl.b64 	%rd27, %rd26, 3;
	add.s64 	%rd28, %rd1, %rd27;
	st.global.f64 	[%rd28+8], %fd2;
	ld.const.u32 	%r51, [%rd39];
	add.s32 	%r52, %r4, %r51;
	rem.s32 	%r53, %r52, %r10;
	ld.const.u32 	%r54, [%rd38];
	add.s32 	%r55, %r5, %r54;
	rem.s32 	%r56, %r55, %r13;
	ld.const.u32 	%r57, [%rd37];
	add.s32 	%r58, %r6, %r57;
	rem.s32 	%r59, %r58, %r12;
	mad.lo.s32 	%r60, %r59, %r13, %r56;
	mad.lo.s32 	%r61, %r60, %r10, %r53;
	ld.global.f64 	%fd3, [%rd7];
	mul.lo.s32 	%r62, %r61, 19;
	cvt.s64.s32 	%rd29, %r62;
	add.s64 	%rd30, %rd40, %rd29;
	shl.b64 	%rd31, %rd30, 3;
	add.s64 	%rd32, %rd1, %rd31;
	st.global.f64 	[%rd32+16], %fd3;
	setp.eq.s32 	%p6, %r26, 16;
	@%p6 bra 	$L__BB2_4;
	ld.const.u32 	%r63, [%rd39+4];
	add.s32 	%r64, %r4, %r63;
	rem.s32 	%r65, %r64, %r10;
	ld.const.u32 	%r66, [%rd38+4];
	add.s32 	%r67, %r5, %r66;
	rem.s32 	%r68, %r67, %r13;
	ld.const.u32 	%r69, [%rd37+4];
	add.s32 	%r70, %r6, %r69;
	rem.s32 	%r71, %r70, %r12;
	mad.lo.s32 	%r72, %r71, %r13, %r68;
	mad.lo.s32 	%r73, %r72, %r10, %r65;
	ld.global.f64 	%fd4, [%rd7+8];
	mul.lo.s32 	%r74, %r73, 19;
	cvt.s64.s32 	%rd33, %r74;
	add.s64 	%rd34, %rd40, %rd33;
	shl.b64 	%rd35, %rd34, 3;
	add.s64 	%rd36, %rd1, %rd35;
	st.global.f64 	[%rd36+24], %fd4;
	add.s64 	%rd40, %rd40, 4;
	add.s64 	%rd39, %rd39, 16;
	add.s32 	%r75, %r75, 4;
	add.s64 	%rd38, %rd38, 16;
	add.s64 	%rd37, %rd37, 16;
	bra.uni 	$L__BB2_2;
$L__BB2_4:
	ret;

}
	// .globl	guo_forcing_kernel
.visible .entry guo_forcing_kernel(
	.param .u64 .ptr .align 1 guo_forcing_kernel_param_0,
	.param .u64 .ptr .align 1 guo_forcing_kernel_param_1,
	.param .u64 .ptr .align 1 guo_forcing_kernel_param_2,
	.param .u64 .ptr .align 1 guo_forcing_kernel_param_3,
	.param .u32 guo_forcing_kernel_param_4,
	.param .u32 guo_forcing_kernel_param_5,
	.param .u32 guo_forcing_kernel_param_6
)
{
	.reg .pred 	%p<3>;
	.reg .b32 	%r<31>;
	.reg .b64 	%rd<38>;
	.reg .b64 	%fd<100>;

	ld.param.u64 	%rd11, [guo_forcing_kernel_param_1];
	ld.param.u64 	%rd12, [guo_forcing_kernel_param_2];
	ld.param.u64 	%rd13, [guo_forcing_kernel_param_3];
	ld.param.u32 	%r7, [guo_forcing_kernel_param_4];
	ld.param.u32 	%r8, [guo_forcing_kernel_param_5];
	ld.param.u32 	%r9, [guo_forcing_kernel_param_6];
	mov.u32 	%r10, %ctaid.x;
	mov.u32 	%r11, %ntid.x;
	mov.u32 	%r12, %tid.x;
	mad.lo.s32 	%r1, %r10, %r11, %r12;
	mul.lo.s32 	%r13, %r8, %r7;
	mul.lo.s32 	%r14, %r13, %r9;
	setp.ge.s32 	%p1, %r1, %r14;
	@%p1 bra 	$L__BB3_4;
	cvta.to.global.u64 	%rd18, %rd11;
	cvta.to.global.u64 	%rd19, %rd12;
	cvta.to.global.u64 	%rd20, %rd13;
	mul.lo.s32 	%r16, %r1, 3;
	mul.wide.s32 	%rd21, %r16, 8;
	add.s64 	%rd22, %rd18, %rd21;
	ld.global.f64 	%fd1, [%rd22];
	ld.global.f64 	%fd2, [%rd22+8];
	ld.global.f64 	%fd3, [%rd22+16];
	add.s64 	%rd23, %rd19, %rd21;
	ld.global.f64 	%fd4, [%rd23];
	ld.global.f64 	%fd5, [%rd23+8];
	ld.global.f64 	%fd6, [%rd23+16];
	mul.wide.s32 	%rd24, %r1, 8;
	add.s64 	%rd25, %rd20, %rd24;
	ld.global.f64 	%fd8, [%rd25];
	add.f64 	%fd9, %fd8, %fd8;
	rcp.rn.f64 	%fd10, %fd9;
	mov.f64 	%fd11, 0d3FF0000000000000;
	sub.f64 	%fd7, %fd11, %fd10;
	mov.u64 	%rd26, D3Q19_CX;
	add.s64 	%rd37, %rd26, 8;
	mov.u64 	%rd27, D3Q19_CY;
	add.s64 	%rd36, %rd27, 8;
	mov.u64 	%rd28, D3Q19_CZ;
	add.s64 	%rd35, %rd28, 8;
	mov.u64 	%rd29, D3Q19_W;
	add.s64 	%rd34, %rd29, 16;
	mul.lo.s32 	%r29, %r1, 19;
	mov.b32 	%r30, 0;
$L__BB3_2:
	ld.param.u64 	%rd33, [guo_forcing_kernel_param_0];
	mul.wide.s32 	%rd30, %r29, 8;
	cvta.to.global.u64 	%rd31, %rd33;
	add.s64 	%rd32, %rd31, %rd30;
	add.s64 	%rd5, %rd32, 16;
	ld.const.u32 	%r17, [%rd37+-8];
	cvt.rn.f64.s32 	%fd12, %r17;
	ld.const.u32 	%r18, [%rd36+-8];
	cvt.rn.f64.s32 	%fd13, %r18;
	ld.const.u32 	%r19, [%rd35+-8];
	cvt.rn.f64.s32 	%fd14, %r19;
	sub.f64 	%fd15, %fd12, %fd1;
	sub.f64 	%fd16, %fd13, %fd2;
	mul.f64 	%fd17, %fd5, %fd16;
	fma.rn.f64 	%fd18, %fd4, %fd15, %fd17;
	sub.f64 	%fd19, %fd14, %fd3;
	fma.rn.f64 	%fd20, %fd6, %fd19, %fd18;
	mul.f64 	%fd21, %fd2, %fd13;
	fma.rn.f64 	%fd22, %fd1, %fd12, %fd21;
	fma.rn.f64 	%fd23, %fd3, %fd14, %fd22;
	mul.f64 	%fd24, %fd5, %fd13;
	fma.rn.f64 	%fd25, %fd4, %fd12, %fd24;
	fma.rn.f64 	%fd26, %fd6, %fd14, %fd25;
	mul.f64 	%fd27, %fd23, %fd26;
	mul.f64 	%fd28, %fd27, 0d4022000000000000;
	fma.rn.f64 	%fd29, %fd20, 0d4008000000000000, %fd28;
	ld.const.f64 	%fd30, [%rd34+-16];
	mul.f64 	%fd31, %fd7, %fd30;
	ld.global.f64 	%fd32, [%rd32];
	fma.rn.f64 	%fd33, %fd31, %fd29, %fd32;
	st.global.f64 	[%rd32], %fd33;
	ld.const.u32 	%r20, [%rd37+-4];
	cvt.rn.f64.s32 	%fd34, %r20;
	ld.const.u32 	%r21, [%rd36+-4];
	cvt.rn.f64.s32 	%fd35, %r21;
	ld.const.u32 	%r22, [%rd35+-4];
	cvt.rn.f64.s32 	%fd36, %r22;
	sub.f64 	%fd37, %fd34, %fd1;
	sub.f64 	%fd38, %fd35, %fd2;
	mul.f64 	%fd39, %fd5, %fd38;
	fma.rn.f64 	%fd40, %fd4, %fd37, %fd39;
	sub.f64 	%fd41, %fd36, %fd3;
	fma.rn.f64 	%fd42, %fd6, %fd41, %fd40;
	mul.f64 	%fd43, %fd2, %fd35;
	fma.rn.f64 	%fd44, %fd1, %fd34, %fd43;
	fma.rn.f64 	%fd45, %fd3, %fd36, %fd44;
	mul.f64 	%fd46, %fd5, %fd35;
	fma.rn.f64 	%fd47, %fd4, %fd34, %fd46;
	fma.rn.f64 	%fd48, %fd6, %fd36, %fd47;
	mul.f64 	%fd49, %fd45, %fd48;
	mul.f64 	%fd50, %fd49, 0d4022000000000000;
	fma.rn.f64 	%fd51, %fd42, 0d4008000000000000, %fd50;
	ld.const.f64 	%fd52, [%rd34+-8];
	mul.f64 	%fd53, %fd7, %fd52;
	ld.global.f64 	%fd54, [%rd32+8];
	fma.rn.f64 	%fd55, %fd53, %fd51, %fd54;
	st.global.f64 	[%rd32+8], %fd55;
	ld.const.u32 	%r23, [%rd37];
	cvt.rn.f64.s32 	%fd56, %r23;
	ld.const.u32 	%r24, [%rd36];
	cvt.rn.f64.s32 	%fd57, %r24;
	ld.const.u32 	%r25, [%rd35];
	cvt.rn.f64.s32 	%fd58, %r25;
	sub.f64 	%fd59, %fd56, %fd1;
	sub.f64 	%fd60, %fd57, %fd2;
	mul.f64 	%fd61, %fd5, %fd60;
	fma.rn.f64 	%fd62, %fd4, %fd59, %fd61;
	sub.f64 	%fd63, %fd58, %fd3;
	fma.rn.f64 	%fd64, %fd6, %fd63, %fd62;
	mul.f64 	%fd65, %fd2, %fd57;
	fma.rn.f64 	%fd66, %fd1, %fd56, %fd65;
	fma.rn.f64 	%fd67, %fd3, %fd58, %fd66;
	mul.f64 	%fd68, %fd5, %fd57;
	fma.rn.f64 	%fd69, %fd4, %fd56, %fd68;
	fma.rn.f64 	%fd70, %fd6, %fd58, %fd69;
	mul.f64 	%fd71, %fd67, %fd70;
	mul.f64 	%fd72, %fd71, 0d4022000000000000;
	fma.rn.f64 	%fd73, %fd64, 0d4008000000000000, %fd72;
	ld.const.f64 	%fd74, [%rd34];
	mul.f64 	%fd75, %fd7, %fd74;
	ld.global.f64 	%fd76, [%rd32+16];
	fma.rn.f64 	%fd77, %fd75, %fd73, %fd76;
	st.global.f64 	[%rd32+16], %fd77;
	setp.eq.s32 	%p2, %r30, 16;
	@%p2 bra 	$L__BB3_4;
	ld.const.u32 	%r26, [%rd37+4];
	cvt.rn.f64.s32 	%fd78, %r26;
	ld.const.u32 	%r27, [%rd36+4];
	cvt.rn.f64.s32 	%fd79, %r27;
	ld.const.u32 	%r28, [%rd35+4];
	cvt.rn.f64.s32 	%fd80, %r28;
	sub.f64 	%fd81, %fd78, %fd1;
	sub.f64 	%fd82, %fd79, %fd2;
	mul.f64 	%fd83, %fd5, %fd82;
	fma.rn.f64 	%fd84, %fd4, %fd81, %fd83;
	sub.f64 	%fd85, %fd80, %fd3;
	fma.rn.f64 	%fd86, %fd6, %fd85, %fd84;
	mul.f64 	%fd87, %fd2, %fd79;
	fma.rn.f64 	%fd88, %fd1, %fd78, %fd87;
	fma.rn.f64 	%fd89, %fd3, %fd80, %fd88;
	mul.f64 	%fd90, %fd5, %fd79;
	fma.rn.f64 	%fd91, %fd4, %fd78, %fd90;
	fma.rn.f64 	%fd92, %fd6, %fd80, %fd91;
	mul.f64 	%fd93, %fd89, %fd92;
	mul.f64 	%fd94, %fd93, 0d4022000000000000;
	fma.rn.f64 	%fd95, %fd86, 0d4008000000000000, %fd94;
	ld.const.f64 	%fd96, [%rd34+8];
	mul.f64 	%fd97, %fd7, %fd96;
	ld.global.f64 	%fd98, [%rd5+8];
	fma.rn.f64 	%fd99, %fd97, %fd95, %fd98;
	st.global.f64 	[%rd5+8], %fd99;
	add.s32 	%r30, %r30, 4;
	add.s64 	%rd37, %rd37, 16;
	add.s64 	%rd36, %rd36, 16;
	add.s64 	%rd35, %rd35, 16;
	add.s32 	%r29, %r29, 4;
	add.s64 	%rd34, %rd34, 32;
	bra.uni 	$L__BB3_2;
$L__BB3_4:
	ret;

}
	// .globl	initialize_uniform_kernel
.visible .entry initialize_uniform_kernel(
	.param .u64 .ptr .align 1 initialize_uniform_kernel_param_0,
	.param .u64 .ptr .align 1 initialize_uniform_kernel_param_1,
	.param .u64 .ptr .align 1 initialize_uniform_kernel_param_2,
	.param .f64 initialize_uniform_kernel_param_3,
	.param .f64 initialize_uniform_kernel_param_4,
	.param .f64 initialize_uniform_kernel_param_5,
	.param .f64 initialize_uniform_kernel_param_6,
	.param .u32 initialize_uniform_kernel_param_7,
	.param .u32 initialize_uniform_kernel_param_8,
	.param .u32 initialize_uniform_kernel_param_9
)
{
	.reg .pred 	%p<2>;
	.reg .b32 	%r<73>;
	.reg .b64 	%rd<16>;
	.reg .b64 	%fd<298>;

	ld.param.u32 	%r1, [initialize_uniform_kernel_param_7];
	ld.param.u32 	%r2, [initialize_uniform_kernel_param_8];
	ld.param.u32 	%r3, [initialize_uniform_kernel_param_9];
	mov.u32 	%r4, %ctaid.x;
	mov.u32 	%r5, %ntid.x;
	mov.u32 	%r6, %tid.x;
	mad.lo.s32 	%r7, %r4, %r5, %r6;
	mul.lo.s32 	%r8, %r2, %r1;
	mul.lo.s32 	%r9, %r8, %r3;
	setp.ge.s32 	%p1, %r7, %r9;
	@%p1 bra 	$L__BB4_2;
	ld.param.f64 	%fd297, [initialize_uniform_kernel_param_6];
	ld.param.f64 	%fd296, [initialize_uniform_kernel_param_5];
	ld.param.f64 	%fd295, [initialize_uniform_kernel_param_4];
	ld.param.f64 	%fd294, [initialize_uniform_kernel_param_3];
	ld.param.u64 	%rd15, [initialize_uniform_kernel_param_2];
	ld.param.u64 	%rd14, [initialize_uniform_kernel_param_1];
	ld.param.u64 	%rd13, [initialize_uniform_kernel_param_0];
	cvta.to.global.u64 	%rd4, %rd13;
	cvta.to.global.u64 	%rd5, %rd14;
	cvta.to.global.u64 	%rd6, %rd15;
	mov.u32 	%r10, %ctaid.x;
	mov.u32 	%r11, %ntid.x;
	mov.u32 	%r12, %tid.x;
	mad.lo.s32 	%r13, %r10, %r11, %r12;
	mul.wide.s32 	%rd7, %r13, 8;
	add.s64 	%rd8, %rd5, %rd7;
	st.global.f64 	[%rd8], %fd294;
	mul.lo.s32 	%r14, %r13, 3;
	mul.wide.s32 	%rd9, %r14, 8;
	add.s64 	%rd10, %rd6, %rd9;
	st.global.f64 	[%rd10], %fd295;
	st.global.f64 	[%rd10+8], %fd296;
	st.global.f64 	[%rd10+16], %fd297;
	mul.f64 	%fd5, %fd296, %fd296;
	fma.rn.f64 	%fd6, %fd295, %fd295, %fd5;
	fma.rn.f64 	%fd7, %fd297, %fd297, %fd6;
	div.rn.f64 	%fd8, %fd7, 0d3FE5555555555555;
	ld.const.u32 	%r15, [D3Q19_CX];
	cvt.rn.f64.s32 	%fd9, %r15;
	ld.const.u32 	%r16, [D3Q19_CY];
	cvt.rn.f64.s32 	%fd10, %r16;
	mul.f64 	%fd11, %fd296, %fd10;
	fma.rn.f64 	%fd12, %fd295, %fd9, %fd11;
	ld.const.u32 	%r17, [D3Q19_CZ];
	cvt.rn.f64.s32 	%fd13, %r17;
	fma.rn.f64 	%fd14, %fd297, %fd13, %fd12;
	mul.f64 	%fd15, %fd14, %fd14;
	ld.const.f64 	%fd16, [D3Q19_W];
	mul.f64 	%fd17, %fd294, %fd16;
	div.rn.f64 	%fd18, %fd14, 0d3FD5555555555555;
	add.f64 	%fd19, %fd18, 0d3FF0000000000000;
	div.rn.f64 	%fd20, %fd15, 0d3FCC71C71C71C71C;
	add.f64 	%fd21, %fd19, %fd20;
	sub.f64 	%fd22, %fd21, %fd8;
	mul.f64 	%fd23, %fd17, %fd22;
	ld.const.u32 	%r18, [D3Q19_CX+4];
	cvt.rn.f64.s32 	%fd24, %r18;
	ld.const.u32 	%r19, [D3Q19_CY+4];
	cvt.rn.f64.s32 	%fd25, %r19;
	mul.f64 	%fd26, %fd296, %fd25;
	fma.rn.f64 	%fd27, %fd295, %fd24, %fd26;
	ld.const.u32 	%r20, [D3Q19_CZ+4];
	cvt.rn.f64.s32 	%fd28, %r20;
	fma.rn.f64 	%fd29, %fd297, %fd28, %fd27;
	mul.f64 	%fd30, %fd29, %fd29;
	ld.const.f64 	%fd31, [D3Q19_W+8];
	mul.f64 	%fd32, %fd294, %fd31;
	div.rn.f64 	%fd33, %fd29, 0d3FD5555555555555;
	add.f64 	%fd34, %fd33, 0d3FF0000000000000;
	div.rn.f64 	%fd35, %fd30, 0d3FCC71C71C71C71C;
	add.f64 	%fd36, %fd34, %fd35;
	sub.f64 	%fd37, %fd36, %fd8;
	mul.f64 	%fd38, %fd32, %fd37;
	ld.const.u32 	%r21, [D3Q19_CX+8];
	cvt.rn.f64.s32 	%fd39, %r21;
	ld.const.u32 	%r22, [D3Q19_CY+8];
	cvt.rn.f64.s32 	%fd40, %r22;
	mul.f64 	%fd41, %fd296, %fd40;
	fma.rn.f64 	%fd42, %fd295, %fd39, %fd41;
	ld.const.u32 	%r23, [D3Q19_CZ+8];
	cvt.rn.f64.s32 	%fd43, %r23;
	fma.rn.f64 	%fd44, %fd297, %fd43, %fd42;
	mul.f64 	%fd45, %fd44, %fd44;
	ld.const.f64 	%fd46, [D3Q19_W+16];
	mul.f64 	%fd47, %fd294, %fd46;
	div.rn.f64 	%fd48, %fd44, 0d3FD5555555555555;
	add.f64 	%fd49, %fd48, 0d3FF0000000000000;
	div.rn.f64 	%fd50, %fd45, 0d3FCC71C71C71C71C;
	add.f64 	%fd51, %fd49, %fd50;
	sub.f64 	%fd52, %fd51, %fd8;
	mul.f64 	%fd53, %fd47, %fd52;
	ld.const.u32 	%r24, [D3Q19_CX+12];
	cvt.rn.f64.s32 	%fd54, %r24;
	ld.const.u32 	%r25, [D3Q19_CY+12];
	cvt.rn.f64.s32 	%fd55, %r25;
	mul.f64 	%fd56, %fd296, %fd55;
	fma.rn.f64 	%fd57, %fd295, %fd54, %fd56;
	ld.const.u32 	%r26, [D3Q19_CZ+12];
	cvt.rn.f64.s32 	%fd58, %r26;
	fma.rn.f64 	%fd59, %fd297, %fd58, %fd57;
	mul.f64 	%fd60, %fd59, %fd59;
	ld.const.f64 	%fd61, [D3Q19_W+24];
	mul.f64 	%fd62, %fd294, %fd61;
	div.rn.f64 	%fd63, %fd59, 0d3FD5555555555555;
	add.f64 	%fd64, %fd63, 0d3FF0000000000000;
	div.rn.f64 	%fd65, %fd60, 0d3FCC71C71C71C71C;
	add.f64 	%fd66, %fd64, %fd65;
	sub.f64 	%fd67, %fd66, %fd8;
	mul.f64 	%fd68, %fd62, %fd67;
	ld.const.u32 	%r27, [D3Q19_CX+16];
	cvt.rn.f64.s32 	%fd69, %r27;
	ld.const.u32 	%r28, [D3Q19_CY+16];
	cvt.rn.f64.s32 	%fd70, %r28;
	mul.f64 	%fd71, %fd296, %fd70;
	fma.rn.f64 	%fd72, %fd295, %fd69, %fd71;
	ld.const.u32 	%r29, [D3Q19_CZ+16];
	cvt.rn.f64.s32 	%fd73, %r29;
	fma.rn.f64 	%fd74, %fd297, %fd73, %fd72;
	mul.f64 	%fd75, %fd74, %fd74;
	ld.const.f64 	%fd76, [D3Q19_W+32];
	mul.f64 	%fd77, %fd294, %fd76;
	div.rn.f64 	%fd78, %fd74, 0d3FD5555555555555;
	add.f64 	%fd79, %fd78, 0d3FF0000000000000;
	div.rn.f64 	%fd80, %fd75, 0d3FCC71C71C71C71C;
	add.f64 	%fd81, %fd79, %fd80;
	sub.f64 	%fd82, %fd81, %fd8;
	mul.f64 	%fd83, %fd77, %fd82;
	ld.const.u32 	%r30, [D3Q19_CX+20];
	cvt.rn.f64.s32 	%fd84, %r30;
	ld.const.u32 	%r31, [D3Q19_CY+20];
	cvt.rn.f64.s32 	%fd85, %r31;
	mul.f64 	%fd86, %fd296, %fd85;
	fma.rn.f64 	%fd87, %fd295, %fd84, %fd86;
	ld.const.u32 	%r32, [D3Q19_CZ+20];
	cvt.rn.f64.s32 	%fd88, %r32;
	fma.rn.f64 	%fd89, %fd297, %fd88, %fd87;
	mul.f64 	%fd90, %fd89, %fd89;
	ld.const.f64 	%fd91, [D3Q19_W+40];
	mul.f64 	%fd92, %fd294, %fd91;
	div.rn.f64 	%fd93, %fd89, 0d3FD5555555555555;
	add.f64 	%fd94, %fd93, 0d3FF0000000000000;
	div.rn.f64 	%fd95, %fd90, 0d3FCC71C71C71C71C;
	add.f64 	%fd96, %fd94, %fd95;
	sub.f64 	%fd97, %fd96, %fd8;
	mul.f64 	%fd98, %fd92, %fd97;
	ld.const.u32 	%r33, [D3Q19_CX+24];
	cvt.rn.f64.s32 	%fd99, %r33;
	ld.const.u32 	%r34, [D3Q19_CY+24];
	cvt.rn.f64.s32 	%fd100, %r34;
	mul.f64 	%fd101, %fd296, %fd100;
	fma.rn.f64 	%fd102, %fd295, %fd99, %fd101;
	ld.const.u32 	%r35, [D3Q19_CZ+24];
	cvt.rn.f64.s32 	%fd103, %r35;
	fma.rn.f64 	%fd104, %fd297, %fd103, %fd102;
	mul.f64 	%fd105, %fd104, %fd104;
	ld.const.f64 	%fd106, [D3Q19_W+48];
	mul.f64 	%fd107, %fd294, %fd106;
	div.rn.f64 	%fd108, %fd104, 0d3FD5555555555555;
	add.f64 	%fd109, %fd108, 0d3FF0000000000000;
	div.rn.f64 	%fd110, %fd105, 0d3FCC71C71C71C71C;
	add.f64 	%fd111, %fd109, %fd110;
	sub.f64 	%fd112, %fd111, %fd8;
	mul.f64 	%fd113, %fd107, %fd112;
	ld.const.u32 	%r36, [D3Q19_CX+28];
	cvt.rn.f64.s32 	%fd114, %r36;
	ld.const.u32 	%r37, [D3Q19_CY+28];
	cvt.rn.f64.s32 	%fd115, %r37;
	mul.f64 	%fd116, %fd296, %fd115;
	fma.rn.f64 	%fd117, %fd295, %fd114, %fd116;
	ld.const.u32 	%r38, [D3Q19_CZ+28];
	cvt.rn.f64.s32 	%fd118, %r38;
	fma.rn.f64 	%fd119, %fd297, %fd118, %fd117;
	mul.f64 	%fd120, %fd119, %fd119;
	ld.const.f64 	%fd121, [D3Q19_W+56];
	mul.f64 	%fd122, %fd294, %fd121;
	div.rn.f64 	%fd123, %fd119, 0d3FD5555555555555;
	add.f64 	%fd124, %fd123, 0d3FF0000000000000;
	div.rn.f64 	%fd125, %fd120, 0d3FCC71C71C71C71C;
	add.f64 	%fd126, %fd124, %fd125;
	sub.f64 	%fd127, %fd126, %fd8;
	mul.f64 	%fd128, %fd122, %fd127;
	ld.const.u32 	%r39, [D3Q19_CX+32];
	cvt.rn.f64.s32 	%fd129, %r39;
	ld.const.u32 	%r40, [D3Q19_CY+32];
	cvt.rn.f64.s32 	%fd130, %r40;
	mul.f64 	%fd131, %fd296, %fd130;
	fma.rn.f64 	%fd132, %fd295, %fd129, %fd131;
	ld.const.u32 	%r41, [D3Q19_CZ+32];
	cvt.rn.f64.s32 	%fd133, %r41;
	fma.rn.f64 	%fd134, %fd297, %fd133, %fd132;
	mul.f64 	%fd135, %fd134, %fd134;
	ld.const.f64 	%fd136, [D3Q19_W+64];
	mul.f64 	%fd137, %fd294, %fd136;
	div.rn.f64 	%fd138, %fd134, 0d3FD5555555555555;
	add.f64 	%fd139, %fd138, 0d3FF0000000000000;
	div.rn.f64 	%fd140, %fd135, 0d3FCC71C71C71C71C;
	add.f64 	%fd141, %fd139, %fd140;
	sub.f64 	%fd142, %fd141, %fd8;
	mul.f64 	%fd143, %fd137, %fd142;
	ld.const.u32 	%r42, [D3Q19_CX+36];
	cvt.rn.f64.s32 	%fd144, %r42;
	ld.const.u32 	%r43, [D3Q19_CY+36];
	cvt.rn.f64.s32 	%fd145, %r43;
	mul.f64 	%fd146, %fd296, %fd145;
	fma.rn.f64 	%fd147, %fd295, %fd144, %fd146;
	ld.const.u32 	%r44, [D3Q19_CZ+36];
	cvt.rn.f64.s32 	%fd148, %r44;
	fma.rn.f64 	%fd149, %fd297, %fd148, %fd147;
	mul.f64 	%fd150, %fd149, %fd149;
	ld.const.f64 	%fd151, [D3Q19_W+72];
	mul.f64 	%fd152, %fd294, %fd151;
	div.rn.f64 	%fd153, %fd149, 0d3FD5555555555555;
	add.f64 	%fd154, %fd153, 0d3FF0000000000000;
	div.rn.f64 	%fd155, %fd150, 0d3FCC71C71C71C71C;
	add.f64 	%fd156, %fd154, %fd155;
	sub.f64 	%fd157, %fd156, %fd8;
	mul.f64 	%fd158, %fd152, %fd157;
	ld.const.u32 	%r45, [D3Q19_CX+40];
	cvt.rn.f64.s32 	%fd159, %r45;
	ld.const.u32 	%r46, [D3Q19_CY+40];
	cvt.rn.f64.s32 	%fd160, %r46;
	mul.f64 	%fd161, %fd296, %fd160;
	fma.rn.f64 	%fd162, %fd295, %fd159, %fd161;
	ld.const.u32 	%r47, [D3Q19_CZ+40];
	cvt.rn.f64.s32 	%fd163, %r47;
	fma.rn.f64 	%fd164, %fd297, %fd163, %fd162;
	mul.f64 	%fd165, %fd164, %fd164;
	ld.const.f64 	%fd166, [D3Q19_W+80];
	mul.f64 	%fd167, %fd294, %fd166;
	div.rn.f64 	%fd168, %fd164, 0d3FD5555555555555;
	add.f64 	%fd169, %fd168, 0d3FF0000000000000;
	div.rn.f64 	%fd170, %fd165, 0d3FCC71C71C71C71C;
	add.f64 	%fd171, %fd169, %fd170;
	sub.f64 	%fd172, %fd171, %fd8;
	mul.f64 	%fd173, %fd167, %fd172;
	ld.const.u32 	%r48, [D3Q19_CX+44];
	cvt.rn.f64.s32 	%fd174, %r48;
	ld.const.u32 	%r49, [D3Q19_CY+44];
	cvt.rn.f64.s32 	%fd175, %r49;
	mul.f64 	%fd176, %fd296, %fd175;
	fma.rn.f64 	%fd177, %fd295, %fd174, %fd176;
	ld.const.u32 	%r50, [D3Q19_CZ+44];
	cvt.rn.f64.s32 	%fd178, %r50;
	fma.rn.f64 	%fd179, %fd297, %fd178, %fd177;
	mul.f64 	%fd180, %fd179, %fd179;
	ld.const.f64 	%fd181, [D3Q19_W+88];
	mul.f64 	%fd182, %fd294, %fd181;
	div.rn.f64 	%fd183, %fd179, 0d3FD5555555555555;
	add.f64 	%fd184, %fd183, 0d3FF0000000000000;
	div.rn.f64 	%fd185, %fd180, 0d3FCC71C71C71C71C;
	add.f64 	%fd186, %fd184, %fd185;
	sub.f64 	%fd187, %fd186, %fd8;
	mul.f64 	%fd188, %fd182, %fd187;
	ld.const.u32 	%r51, [D3Q19_CX+48];
	cvt.rn.f64.s32 	%fd189, %r51;
	ld.const.u32 	%r52, [D3Q19_CY+48];
	cvt.rn.f64.s32 	%fd190, %r52;
	mul.f64 	%fd191, %fd296, %fd190;
	fma.rn.f64 	%fd192, %fd295, %fd189, %fd191;
	ld.const.u32 	%r53, [D3Q19_CZ+48];
	cvt.rn.f64.s32 	%fd193, %r53;
	fma.rn.f64 	%fd194, %fd297, %fd193, %fd192;
	mul.f64 	%fd195, %fd194, %fd194;
	ld.const.f64 	%fd196, [D3Q19_W+96];
	mul.f64 	%fd197, %fd294, %fd196;
	div.rn.f64 	%fd198, %fd194, 0d3FD5555555555555;
	add.f64 	%fd199, %fd198, 0d3FF0000000000000;
	div.rn.f64 	%fd200, %fd195, 0d3FCC71C71C71C71C;
	add.f64 	%fd201, %fd199, %fd200;
	sub.f64 	%fd202, %fd201, %fd8;
	mul.f64 	%fd203, %fd197, %fd202;
	ld.const.u32 	%r54, [D3Q19_CX+52];
	cvt.rn.f64.s32 	%fd204, %r54;
	ld.const.u32 	%r55, [D3Q19_CY+52];
	cvt.rn.f64.s32 	%fd205, %r55;
	mul.f64 	%fd206, %fd296, %fd205;
	fma.rn.f64 	%fd207, %fd295, %fd204, %fd206;
	ld.const.u32 	%r56, [D3Q19_CZ+52];
	cvt.rn.f64.s32 	%fd208, %r56;
	fma.rn.f64 	%fd209, %fd297, %fd208, %fd207;
	mul.f64 	%fd210, %fd209, %fd209;
	ld.const.f64 	%fd211, [D3Q19_W+104];
	mul.f64 	%fd212, %fd294, %fd211;
	div.rn.f64 	%fd213, %fd209, 0d3FD5555555555555;
	add.f64 	%fd214, %fd213, 0d3FF0000000000000;
	div.rn.f64 	%fd215, %fd210, 0d3FCC71C71C71C71C;
	add.f64 	%fd216, %fd214, %fd215;
	sub.f64 	%fd217, %fd216, %fd8;
	mul.f64 	%fd218, %fd212, %fd217;
	ld.const.u32 	%r57, [D3Q19_CX+56];
	cvt.rn.f64.s32 	%fd219, %r57;
	ld.const.u32 	%r58, [D3Q19_CY+56];
	cvt.rn.f64.s32 	%fd220, %r58;
	mul.f64 	%fd221, %fd296, %fd220;
	fma.rn.f64 	%fd222, %fd295, %fd219, %fd221;
	ld.const.u32 	%r59, [D3Q19_CZ+56];
	cvt.rn.f64.s32 	%fd223, %r59;
	fma.rn.f64 	%fd224, %fd297, %fd223, %fd222;
	mul.f64 	%fd225, %fd224, %fd224;
	ld.const.f64 	%fd226, [D3Q19_W+112];
	mul.f64 	%fd227, %fd294, %fd226;
	div.rn.f64 	%fd228, %fd224, 0d3FD5555555555555;
	add.f64 	%fd229, %fd228, 0d3FF0000000000000;
	div.rn.f64 	%fd230, %fd225, 0d3FCC71C71C71C71C;
	add.f64 	%fd231, %fd229, %fd230;
	sub.f64 	%fd232, %fd231, %fd8;
	mul.f64 	%fd233, %fd227, %fd232;
	ld.const.u32 	%r60, [D3Q19_CX+60];
	cvt.rn.f64.s32 	%fd234, %r60;
	ld.const.u32 	%r61, [D3Q19_CY+60];
	cvt.rn.f64.s32 	%fd235, %r61;
	mul.f64 	%fd236, %fd296, %fd235;
	fma.rn.f64 	%fd237, %fd295, %fd234, %fd236;
	ld.const.u32 	%r62, [D3Q19_CZ+60];
	cvt.rn.f64.s32 	%fd238, %r62;
	fma.rn.f64 	%fd239, %fd297, %fd238, %fd237;
	mul.f64 	%fd240, %fd239, %fd239;
	ld.const.f64 	%fd241, [D3Q19_W+120];
	mul.f64 	%fd242, %fd294, %fd241;
	div.rn.f64 	%fd243, %fd239, 0d3FD5555555555555;
	add.f64 	%fd244, %fd243, 0d3FF0000000000000;
	div.rn.f64 	%fd245, %fd240, 0d3FCC71C71C71C71C;
	add.f64 	%fd246, %fd244, %fd245;
	sub.f64 	%fd247, %fd246, %fd8;
	mul.f64 	%fd248, %fd242, %fd247;
	ld.const.u32 	%r63, [D3Q19_CX+64];
	cvt.rn.f64.s32 	%fd249, %r63;
	ld.const.u32 	%r64, [D3Q19_CY+64];
	cvt.rn.f64.s32 	%fd250, %r64;
	mul.f64 	%fd251, %fd296, %fd250;
	fma.rn.f64 	%fd252, %fd295, %fd249, %fd251;
	ld.const.u32 	%r65, [D3Q19_CZ+64];
	cvt.rn.f64.s32 	%fd253, %r65;
	fma.rn.f64 	%fd254, %fd297, %fd253, %fd252;
	mul.f64 	%fd255, %fd254, %fd254;
	ld.const.f64 	%fd256, [D3Q19_W+128];
	mul.f64 	%fd257, %fd294, %fd256;
	div.rn.f64 	%fd258, %fd254, 0d3FD5555555555555;
	add.f64 	%fd259, %fd258, 0d3FF0000000000000;
	div.rn.f64 	%fd260, %fd255, 0d3FCC71C71C71C71C;
	add.f64 	%fd261, %fd259, %fd260;
	sub.f64 	%fd262, %fd261, %fd8;
	mul.f64 	%fd263, %fd257, %fd262;
	ld.const.u32 	%r66, [D3Q19_CX+68];
	cvt.rn.f64.s32 	%fd264, %r66;
	ld.const.u32 	%r67, [D3Q19_CY+68];
	cvt.rn.f64.s32 	%fd265, %r67;
	mul.f64 	%fd266, %fd296, %fd265;
	fma.rn.f64 	%fd267, %fd295, %fd264, %fd266;
	ld.const.u32 	%r68, [D3Q19_CZ+68];
	cvt.rn.f64.s32 	%fd268, %r68;
	fma.rn.f64 	%fd269, %fd297, %fd268, %fd267;
	mul.f64 	%fd270, %fd269, %fd269;
	ld.const.f64 	%fd271, [D3Q19_W+136];
	mul.f64 	%fd272, %fd294, %fd271;
	div.rn.f64 	%fd273, %fd269, 0d3FD5555555555555;
	add.f64 	%fd274, %fd273, 0d3FF0000000000000;
	div.rn.f64 	%fd275, %fd270, 0d3FCC71C71C71C71C;
	add.f64 	%fd276, %fd274, %fd275;
	sub.f64 	%fd277, %fd276, %fd8;
	mul.f64 	%fd278, %fd272, %fd277;
	ld.const.u32 	%r69, [D3Q19_CX+72];
	cvt.rn.f64.s32 	%fd279, %r69;
	ld.const.u32 	%r70, [D3Q19_CY+72];
	cvt.rn.f64.s32 	%fd280, %r70;
	mul.f64 	%fd281, %fd296, %fd280;
	fma.rn.f64 	%fd282, %fd295, %fd279, %fd281;
	ld.const.u32 	%r71, [D3Q19_CZ+72];
	cvt.rn.f64.s32 	%fd283, %r71;
	fma.rn.f64 	%fd284, %fd297, %fd283, %fd282;
	mul.f64 	%fd285, %fd284, %fd284;
	ld.const.f64 	%fd286, [D3Q19_W+144];
	mul.f64 	%fd287, %fd294, %fd286;
	div.rn.f64 	%fd288, %fd284, 0d3FD5555555555555;
	add.f64 	%fd289, %fd288, 0d3FF0000000000000;
	div.rn.f64 	%fd290, %fd285, 0d3FCC71C71C71C71C;
	add.f64 	%fd291, %fd289, %fd290;
	sub.f64 	%fd292, %fd291, %fd8;
	mul.f64 	%fd293, %fd287, %fd292;
	mul.lo.s32 	%r72, %r13, 19;
	mul.wide.s32 	%rd11, %r72, 8;
	add.s64 	%rd12, %rd4, %rd11;
	st.global.f64 	[%rd12], %fd23;
	st.global.f64 	[%rd12+8], %fd38;
	st.global.f64 	[%rd12+16], %fd53;
	st.global.f64 	[%rd12+24], %fd68;
	st.global.f64 	[%rd12+32], %fd83;
	st.global.f64 	[%rd12+40], %fd98;
	st.global.f64 	[%rd12+48], %fd113;
	st.global.f64 	[%rd12+56], %fd128;
	st.global.f64 	[%rd12+64], %fd143;
	st.global.f64 	[%rd12+72], %fd158;
	st.global.f64 	[%rd12+80], %fd173;
	st.global.f64 	[%rd12+88], %fd188;
	st.global.f64 	[%rd12+96], %fd203;
	st.global.f64 	[%rd12+104], %fd218;
	st.global.f64 	[%rd12+112], %fd233;
	st.global.f64 	[%rd12+120], %fd248;
	st.global.f64 	[%rd12+128], %fd263;
	st.global.f64 	[%rd12+136], %fd278;
	st.global.f64 	[%rd12+144], %fd293;
$L__BB4_2:
	ret;

}


// ===== COMPILED SASS (sm_100) =====

	.target	sm_100

	.elftype	@"ET_EXEC"


//--------------------- .note.nv.tkinfo           --------------------------
	.section	.note.nv.tkinfo,"",@"SHT_NOTE"
	.sectionflags	@"SHF_NOTE_NV_TKINFO"
	.tkinfo
        /*0018*/ 	.word	0x00000002
        /*0030*/ 	.string	""
        /*0030*/ 	.string	"ptxas"
        /*0030*/ 	.string	"Cuda compilation tools, release 13.0, V13.0.88"
        /*0030*/ 	.string	"Build cuda_13.0.r13.0/compiler.36424714_0"
        /*0030*/ 	.string	"-arch sm_100 -m 64 "



//--------------------- .note.nv.cuinfo           --------------------------
	.section	.note.nv.cuinfo,"",@"SHT_NOTE"
	.sectionflags	@"SHF_NOTE_NV_CUINFO"
        /*0018*/ 	.short	0x0002
        /*001a*/ 	.short	0x0064
        /*001c*/ 	.short	0x0082
	.zero		2


//--------------------- .nv.info                  --------------------------
	.section	.nv.info,"",@"SHT_CUDA_INFO"
	.align	4


	//----- nvinfo : EIATTR_REGCOUNT
	.align		4
        /*0000*/ 	.byte	0x04, 0x2f
        /*0002*/ 	.short	(.L_6 - .L_5)
	.align		4
.L_5:
        /*0004*/ 	.word	index@(compute_macroscopic_kernel)
        /*0008*/ 	.word	0x0000001e


	//----- nvinfo : EIATTR_FRAME_SIZE
	.align		4
.L_6:
        /*000c*/ 	.byte	0x04, 0x11
        /*000e*/ 	.short	(.L_8 - .L_7)
	.align		4
.L_7:
        /*0010*/ 	.word	index@($__internal_4_$__cuda_sm20_dblrcp_rn_slowpath_v3)
        /*0014*/ 	.word	0x00000000


	//----- nvinfo : EIATTR_FRAME_SIZE
	.align		4
.L_8:
        /*0018*/ 	.byte	0x04, 0x11
        /*001a*/ 	.short	(.L_10 - .L_9)
	.align		4
.L_9:
        /*001c*/ 	.word	index@(compute_macroscopic_kernel)
        /*0020*/ 	.word	0x00000000


	//----- nvinfo : EIATTR_REGCOUNT
	.align		4
.L_10:
        /*0024*/ 	.byte	0x04, 0x2f
        /*0026*/ 	.short	(.L_12 - .L_11)
	.align		4
.L_11:
        /*0028*/ 	.word	index@(bgk_collision_kernel)
        /*002c*/ 	.word	0x0000004a


	//----- nvinfo : EIATTR_FRAME_SIZE
	.align		4
.L_12:
        /*0030*/ 	.byte	0x04, 0x11
        /*0032*/ 	.short	(.L_14 - .L_13)
	.align		4
.L_13:
        /*0034*/ 	.word	index@($__internal_3_$__cuda_sm20_div_rn_f64_full)
        /*0038*/ 	.word	0x00000000


	//----- nvinfo : EIATTR_FRAME_SIZE
	.align		4
.L_14:
        /*003c*/ 	.byte	0x04, 0x11
        /*003e*/ 	.short	(.L_16 - .L_15)
	.align		4
.L_15:
        /*0040*/ 	.word	index@($__internal_2_$__cuda_sm20_dblrcp_rn_slowpath_v3)
        /*0044*/ 	.word	0x00000000


	//----- nvinfo : EIATTR_FRAME_SIZE
	.align		4
.L_16:
        /*0048*/ 	.byte	0x04, 0x11
        /*004a*/ 	.short	(.L_18 - .L_17)
	.align		4
.L_17:
        /*004c*/ 	.word	index@(bgk_collision_kernel)
        /*0050*/ 	.word	0x00000000


	//----- nvinfo : EIATTR_REGCOUNT
	.align		4
.L_18:
        /*0054*/ 	.byte	0x04, 0x2f
        /*0056*/ 	.short	(.L_20 - .L_19)
	.align		4
.L_19:
        /*0058*/ 	.word	index@(streaming_kernel)
        /*005c*/ 	.word	0x00000020


	//----- nvinfo : EIATTR_FRAME_SIZE
	.align		4
.L_20:
        /*0060*/ 	.byte	0x04, 0x11
        /*0062*/ 	.short	(.L_22 - .L_21)
	.align		4
.L_21:
        /*0064*/ 	.word	index@(streaming_kernel)
        /*0068*/ 	.word	0x00000000


	//----- nvinfo : EIATTR_REGCOUNT
	.align		4
.L_22:
        /*006c*/ 	.byte	0x04, 0x2f
        /*006e*/ 	.short	(.L_24 - .L_23)
	.align		4
.L_23:
        /*0070*/ 	.word	index@(guo_forcing_kernel)
        /*0074*/ 	.word	0x00000028


	//----- nvinfo : EIATTR_FRAME_SIZE
	.align		4
.L_24:
        /*0078*/ 	.byte	0x04, 0x11
        /*007a*/ 	.short	(.L_26 - .L_25)
	.align		4
.L_25:
        /*007c*/ 	.word	index@($__internal_1_$__cuda_sm20_dblrcp_rn_slowpath_v3)
        /*0080*/ 	.word	0x00000000


	//----- nvinfo : EIATTR_FRAME_SIZE
	.align		4
.L_26:
        /*0084*/ 	.byte	0x04, 0x11
        /*0086*/ 	.short	(.L_28 - .L_27)
	.align		4
.L_27:
        /*0088*/ 	.word	index@(guo_forcing_kernel)
        /*008c*/ 	.word	0x00000000


	//----- nvinfo : EIATTR_REGCOUNT
	.align		4
.L_28:
        /*0090*/ 	.byte	0x04, 0x2f
        /*0092*/ 	.short	(.L_30 - .L_29)
	.align		4
.L_29:
        /*0094*/ 	.word	index@(initialize_uniform_kernel)
        /*0098*/ 	.word	0x00000044


	//----- nvinfo : EIATTR_FRAME_SIZE
	.align		4
.L_30:
        /*009c*/ 	.byte	0x04, 0x11
        /*009e*/ 	.short	(.L_32 - .L_31)
	.align		4
.L_31:
        /*00a0*/ 	.word	index@($__internal_0_$__cuda_sm20_div_rn_f64_full)
        /*00a4*/ 	.word	0x00000000


	//----- nvinfo : EIATTR_FRAME_SIZE
	.align		4
.L_32:
        /*00a8*/ 	.byte	0x04, 0x11
        /*00aa*/ 	.short	(.L_34 - .L_33)
	.align		4
.L_33:
        /*00ac*/ 	.word	index@(initialize_uniform_kernel)
        /*00b0*/ 	.word	0x00000000


	//----- nvinfo : EIATTR_MIN_STACK_SIZE
	.align		4
.L_34:
        /*00b4*/ 	.byte	0x04, 0x12
        /*00b6*/ 	.short	(.L_36 - .L_35)
	.align		4
.L_35:
        /*00b8*/ 	.word	index@(initialize_uniform_kernel)
        /*00bc*/ 	.word	0x00000000


	//----- nvinfo : EIATTR_MIN_STACK_SIZE
	.align		4
.L_36:
        /*00c0*/ 	.byte	0x04, 0x12
        /*00c2*/ 	.short	(.L_38 - .L_37)
	.align		4
.L_37:
        /*00c4*/ 	.word	index@(guo_forcing_kernel)
        /*00c8*/ 	.word	0x00000000


	//----- nvinfo : EIATTR_MIN_STACK_SIZE
	.align		4
.L_38:
        /*00cc*/ 	.byte	0x04, 0x12
        /*00ce*/ 	.short	(.L_40 - .L_39)
	.align		4
.L_39:
        /*00d0*/ 	.word	index@(streaming_kernel)
        /*00d4*/ 	.word	0x00000000


	//----- nvinfo : EIATTR_MIN_STACK_SIZE
	.align		4
.L_40:
        /*00d8*/ 	.byte	0x04, 0x12
        /*00da*/ 	.short	(.L_42 - .L_41)
	.align		4
.L_41:
        /*00dc*/ 	.word	index@(bgk_collision_kernel)
        /*00e0*/ 	.word	0x00000000


	//----- nvinfo : EIATTR_MIN_STACK_SIZE
	.align		4
.L_42:
        /*00e4*/ 	.byte	0x04, 0x12
        /*00e6*/ 	.short	(.L_44 - .L_43)
	.align		4
.L_43:
        /*00e8*/ 	.word	index@(compute_macroscopic_kernel)
        /*00ec*/ 	.word	0x00000000
.L_44:


//--------------------- .nv.compat                --------------------------
	.section	.nv.compat,"",@"SHT_CUDA_COMPAT_INFO"
	.align	4
        /*0000*/ 	.byte	0x02, 0x09, 0x00, 0x00, 0x02, 0x02, 0x01, 0x00, 0x02, 0x05, 0x05, 0x00, 0x03, 0x07, 0x01, 0x01
        /*0010*/ 	.byte	0x02, 0x03, 0x00, 0x00, 0x02, 0x06, 0x01, 0x00, 0x04, 0x0b, 0x08, 0x00, 0x01, 0x00, 0x00, 0x00
        /*0020*/ 	.byte	0x00, 0x00, 0x00, 0x00


//--------------------- .nv.info.initialize_uniform_kernel --------------------------
	.section	.nv.info.initialize_uniform_kernel,"",@"SHT_CUDA_INFO"
	.sectionflags	@""
	.align	4


	//----- nvinfo : EIATTR_CUDA_API_VERSION
	.align		4
        /*0000*/ 	.byte	0x04, 0x37
        /*0002*/ 	.short	(.L_46 - .L_45)
.L_45:
        /*0004*/ 	.word	0x00000082


	//----- nvinfo : EIATTR_KPARAM_INFO
	.align		4
.L_46:
        /*0008*/ 	.byte	0x04, 0x17
        /*000a*/ 	.short	(.L_48 - .L_47)
.L_47:
        /*000c*/ 	.word	0x00000000
        /*0010*/ 	.short	0x0009
        /*0012*/ 	.short	0x0040
        /*0014*/ 	.byte	0x00, 0xf0, 0x11, 0x00


	//----- nvinfo : EIATTR_KPARAM_INFO
	.align		4
.L_48:
        /*0018*/ 	.byte	0x04, 0x17
        /*001a*/ 	.short	(.L_50 - .L_49)
.L_49:
        /*001c*/ 	.word	0x00000000
        /*0020*/ 	.short	0x0008
        /*0022*/ 	.short	0x003c
        /*0024*/ 	.byte	0x00, 0xf0, 0x11, 0x00


	//----- nvinfo : EIATTR_KPARAM_INFO
	.align		4
.L_50:
        /*0028*/ 	.byte	0x04, 0x17
        /*002a*/ 	.short	(.L_52 - .L_51)
.L_51:
        /*002c*/ 	.word	0x00000000
        /*0030*/ 	.short	0x0007
        /*0032*/ 	.short	0x0038
        /*0034*/ 	.byte	0x00, 0xf0, 0x11, 0x00


	//----- nvinfo : EIATTR_KPARAM_INFO
	.align		4
.L_52:
        /*0038*/ 	.byte	0x04, 0x17
        /*003a*/ 	.short	(.L_54 - .L_53)
.L_53:
        /*003c*/ 	.word	0x00000000
        /*0040*/ 	.short	0x0006
        /*0042*/ 	.short	0x0030
        /*0044*/ 	.byte	0x00, 0xf0, 0x21, 0x00


	//----- nvinfo : EIATTR_KPARAM_INFO
	.align		4
.L_54:
        /*0048*/ 	.byte	0x04, 0x17
        /*004a*/ 	.short	(.L_56 - .L_55)
.L_55:
        /*004c*/ 	.word	0x00000000
        /*0050*/ 	.short	0x0005
        /*0052*/ 	.short	0x0028
        /*0054*/ 	.byte	0x00, 0xf0, 0x21, 0x00


	//----- nvinfo : EIATTR_KPARAM_INFO
	.align		4
.L_56:
        /*0058*/ 	.byte	0x04, 0x17
        /*005a*/ 	.short	(.L_58 - .L_57)
.L_57:
        /*005c*/ 	.word	0x00000000
        /*0060*/ 	.short	0x0004
        /*0062*/ 	.short	0x0020
        /*0064*/ 	.byte	0x00, 0xf0, 0x21, 0x00


	//----- nvinfo : EIATTR_KPARAM_INFO
	.align		4
.L_58:
        /*0068*/ 	.byte	0x04, 0x17
        /*006a*/ 	.short	(.L_60 - .L_59)
.L_59:
        /*006c*/ 	.word	0x00000000
        /*0070*/ 	.short	0x0003
        /*0072*/ 	.short	0x0018
        /*0074*/ 	.byte	0x00, 0xf0, 0x21, 0x00


	//----- nvinfo : EIATTR_KPARAM_INFO
	.align		4
.L_60:
        /*0078*/ 	.byte	0x04, 0x17
        /*007a*/ 	.short	(.L_62 - .L_61)
.L_61:
        /*007c*/ 	.word	0x00000000
        /*0080*/ 	.short	0x0002
        /*0082*/ 	.short	0x0010
        /*0084*/ 	.byte	0x00, 0xf5, 0x21, 0x00


	//----- nvinfo : EIATTR_KPARAM_INFO
	.align		4
.L_62:
        /*0088*/ 	.byte	0x04, 0x17
        /*008a*/ 	.short	(.L_64 - .L_63)
.L_63:
        /*008c*/ 	.word	0x00000000
        /*0090*/ 	.short	0x0001
        /*0092*/ 	.short	0x0008
        /*0094*/ 	.byte	0x00, 0xf5, 0x21, 0x00


	//----- nvinfo : EIATTR_KPARAM_INFO
	.align		4
.L_64:
        /*0098*/ 	.byte	0x04, 0x17
        /*009a*/ 	.short	(.L_66 - .L_65)
.L_65:
        /*009c*/ 	.word	0x00000000
        /*00a0*/ 	.short	0x0000
        /*00a2*/ 	.short	0x0000
        /*00a4*/ 	.byte	0x00, 0xf5, 0x21, 0x00


	//----- nvinfo : EIATTR_SPARSE_MMA_MASK
	.align		4
.L_66:
        /*00a8*/ 	.byte	0x03, 0x50
        /*00aa*/ 	.short	0x0000


	//----- nvinfo : EIATTR_MAXREG_COUNT
	.align		4
        /*00ac*/ 	.byte	0x03, 0x1b
        /*00ae*/ 	.short	0x00ff


	//----- nvinfo : EIATTR_MERCURY_ISA_VERSION
	.align		4
        /*00b0*/ 	.byte	0x03, 0x5f
        /*00b2*/ 	.short	0x0101


	//----- nvinfo : EIATTR_VRC_CTA_INIT_COUNT
	.align		4
        /*00b4*/ 	.byte	0x02, 0x4a
	.zero		1
	.zero		1


	//----- nvinfo : EIATTR_EXIT_INSTR_OFFSETS
	.align		4
        /*00b8*/ 	.byte	0x04, 0x1c
        /*00ba*/ 	.short	(.L_68 - .L_67)


	//   ....[0]....
.L_67:
        /*00bc*/ 	.word	0x000000a0


	//   ....[1]....
        /*00c0*/ 	.word	0x000050b0


	//----- nvinfo : EIATTR_CRS_STACK_SIZE
	.align		4
.L_68:
        /*00c4*/ 	.byte	0x04, 0x1e
        /*00c6*/ 	.short	(.L_70 - .L_69)
.L_69:
        /*00c8*/ 	.word	0x00000000


	//----- nvinfo : EIATTR_CBANK_PARAM_SIZE
	.align		4
.L_70:
        /*00cc*/ 	.byte	0x03, 0x19
        /*00ce*/ 	.short	0x0044


	//----- nvinfo : EIATTR_PARAM_CBANK
	.align		4
        /*00d0*/ 	.byte	0x04, 0x0a
        /*00d2*/ 	.short	(.L_72 - .L_71)
	.align		4
.L_71:
        /*00d4*/ 	.word	index@(.nv.constant0.initialize_uniform_kernel)
        /*00d8*/ 	.short	0x0380
        /*00da*/ 	.short	0x0044


	//----- nvinfo : EIATTR_SW_WAR
	.align		4
.L_72:
        /*00dc*/ 	.byte	0x04, 0x36
        /*00de*/ 	.short	(.L_74 - .L_73)
.L_73:
        /*00e0*/ 	.word	0x00000008
.L_74:


//--------------------- .nv.info.guo_forcing_kernel --------------------------
	.section	.nv.info.guo_forcing_kernel,"",@"SHT_CUDA_INFO"
	.sectionflags	@""
	.align	4


	//----- nvinfo : EIATTR_CUDA_API_VERSION
	.align		4
        /*0000*/ 	.byte	0x04, 0x37
        /*0002*/ 	.short	(.L_76 - .L_75)
.L_75:
        /*0004*/ 	.word	0x00000082


	//----- nvinfo : EIATTR_KPARAM_INFO
	.align		4
.L_76:
        /*0008*/ 	.byte	0x04, 0x17
        /*000a*/ 	.short	(.L_78 - .L_77)
.L_77:
        /*000c*/ 	.word	0x00000000
        /*0010*/ 	.short	0x0006
        /*0012*/ 	.short	0x0028
        /*0014*/ 	.byte	0x00, 0xf0, 0x11, 0x00


	//----- nvinfo : EIATTR_KPARAM_INFO
	.align		4
.L_78:
        /*0018*/ 	.byte	0x04, 0x17
        /*001a*/ 	.short	(.L_80 - .L_79)
.L_79:
        /*001c*/ 	.word	0x00000000
        /*0020*/ 	.short	0x0005
        /*0022*/ 	.short	0x0024
        /*0024*/ 	.byte	0x00, 0xf0, 0x11, 0x00


	//----- nvinfo : EIATTR_KPARAM_INFO
	.align		4
.L_80:
        /*0028*/ 	.byte	0x04, 0x17
        /*002a*/ 	.short	(.L_82 - .L_81)
.L_81:
        /*002c*/ 	.word	0x00000000
        /*0030*/ 	.short	0x0004
        /*0032*/ 	.short	0x0020
        /*0034*/ 	.byte	0x00, 0xf0, 0x11, 0x00


	//----- nvinfo : EIATTR_KPARAM_INFO
	.align		4
.L_82:
        /*0038*/ 	.byte	0x04, 0x17
        /*003a*/ 	.short	(.L_84 - .L_83)
.L_83:
        /*003c*/ 	.word	0x00000000
        /*0040*/ 	.short	0x0003
        /*0042*/ 	.short	0x0018
        /*0044*/ 	.byte	0x00, 0xf5, 0x21, 0x00


	//----- nvinfo : EIATTR_KPARAM_INFO
	.align		4
.L_84:
        /*0048*/ 	.byte	0x04, 0x17
        /*004a*/ 	.short	(.L_86 - .L_85)
.L_85:
        /*004c*/ 	.word	0x00000000
        /*0050*/ 	.short	0x0002
        /*0052*/ 	.short	0x0010
        /*0054*/ 	.byte	0x00, 0xf5, 0x21, 0x00


	//----- nvinfo : EIATTR_KPARAM_INFO
	.align		4
.L_86:
        /*0058*/ 	.byte	0x04, 0x17
        /*005a*/ 	.short	(.L_88 - .L_87)
.L_87:
        /*005c*/ 	.word	0x00000000
        /*0060*/ 	.short	0x0001
        /*0062*/ 	.short	0x0008
        /*0064*/ 	.byte	0x00, 0xf5, 0x21, 0x00


	//----- nvinfo : EIATTR_KPARAM_INFO
	.align		4
.L_88:
        /*0068*/ 	.byte	0x04, 0x17
        /*006a*/ 	.short	(.L_90 - .L_89)
.L_89:
        /*006c*/ 	.word	0x00000000
        /*0070*/ 	.short	0x0000
        /*0072*/ 	.short	0x0000
        /*0074*/ 	.byte	0x00, 0xf5, 0x21, 0x00


	//----- nvinfo : EIATTR_SPARSE_MMA_MASK
	.align		4
.L_90:
        /*0078*/ 	.byte	0x03, 0x50
        /*007a*/ 	.short	0x0000


	//----- nvinfo : EIATTR_MAXREG_COUNT
	.align		4
        /*007c*/ 	.byte	0x03, 0x1b
        /*007e*/ 	.short	0x00ff


	//----- nvinfo : EIATTR_MERCURY_ISA_VERSION
	.align		4
        /*0080*/ 	.byte	0x03, 0x5f
        /*0082*/ 	.short	0x0101


	//----- nvinfo : EIATTR_VRC_CTA_INIT_COUNT
	.align		4
        /*0084*/ 	.byte	0x02, 0x4a
	.zero		1
	.zero		1


	//----- nvinfo : EIATTR_EXIT_INSTR_OFFSETS
	.align		4
        /*0088*/ 	.byte	0x04, 0x1c
        /*008a*/ 	.short	(.L_92 - .L_91)


	//   ....[0]....
.L_91:
        /*008c*/ 	.word	0x000000a0


	//   ....[1]....
        /*0090*/ 	.word	0x00001f80


	//----- nvinfo : EIATTR_CRS_STACK_SIZE
	.align		4
.L_92:
        /*0094*/ 	.byte	0x04, 0x1e
        /*0096*/ 	.short	(.L_94 - .L_93)
.L_93:
        /*0098*/ 	.word	0x00000000


	//----- nvinfo : EIATTR_CBANK_PARAM_SIZE
	.align		4
.L_94:
        /*009c*/ 	.byte	0x03, 0x19
        /*009e*/ 	.short	0x002c


	//----- nvinfo : EIATTR_PARAM_CBANK
	.align		4
        /*00a0*/ 	.byte	0x04, 0x0a
        /*00a2*/ 	.short	(.L_96 - .L_95)
	.align		4
.L_95:
        /*00a4*/ 	.word	index@(.nv.constant0.guo_forcing_kernel)
        /*00a8*/ 	.short	0x0380
        /*00aa*/ 	.short	0x002c


	//----- nvinfo : EIATTR_SW_WAR
	.align		4
.L_96:
        /*00ac*/ 	.byte	0x04, 0x36
        /*00ae*/ 	.short	(.L_98 - .L_97)
.L_97:
        /*00b0*/ 	.word	0x00000008
.L_98:


//--------------------- .nv.info.streaming_kernel --------------------------
	.section	.nv.info.streaming_kernel,"",@"SHT_CUDA_INFO"
	.sectionflags	@""
	.align	4


	//----- nvinfo : EIATTR_CUDA_API_VERSION
	.align		4
        /*0000*/ 	.byte	0x04, 0x37
        /*0002*/ 	.short	(.L_100 - .L_99)
.L_99:
        /*0004*/ 	.word	0x00000082


	//----- nvinfo : EIATTR_KPARAM_INFO
	.align		4
.L_100:
        /*0008*/ 	.byte	0x04, 0x17
        /*000a*/ 	.short	(.L_102 - .L_101)
.L_101:
        /*000c*/ 	.word	0x00000000
        /*0010*/ 	.short	0x0004
        /*0012*/ 	.short	0x0018
        /*0014*/ 	.byte	0x00, 0xf0, 0x11, 0x00


	//----- nvinfo : EIATTR_KPARAM_INFO
	.align		4
.L_102:
        /*0018*/ 	.byte	0x04, 0x17
        /*001a*/ 	.short	(.L_104 - .L_103)
.L_103:
        /*001c*/ 	.word	0x00000000
        /*0020*/ 	.short	0x0003
        /*0022*/ 	.short	0x0014
        /*0024*/ 	.byte	0x00, 0xf0, 0x11, 0x00


	//----- nvinfo : EIATTR_KPARAM_INFO
	.align		4
.L_104:
        /*0028*/ 	.byte	0x04, 0x17
        /*002a*/ 	.short	(.L_106 - .L_105)
.L_105:
        /*002c*/ 	.word	0x00000000
        /*0030*/ 	.short	0x0002
        /*0032*/ 	.short	0x0010
        /*0034*/ 	.byte	0x00, 0xf0, 0x11, 0x00


	//----- nvinfo : EIATTR_KPARAM_INFO
	.align		4
.L_106:
        /*0038*/ 	.byte	0x04, 0x17
        /*003a*/ 	.short	(.L_108 - .L_107)
.L_107:
        /*003c*/ 	.word	0x00000000
        /*0040*/ 	.short	0x0001
        /*0042*/ 	.short	0x0008
        /*0044*/ 	.byte	0x00, 0xf5, 0x21, 0x00


	//----- nvinfo : EIATTR_KPARAM_INFO
	.align		4
.L_108:
        /*0048*/ 	.byte	0x04, 0x17
        /*004a*/ 	.short	(.L_110 - .L_109)
.L_109:
        /*004c*/ 	.word	0x00000000
        /*0050*/ 	.short	0x0000
        /*0052*/ 	.short	0x0000
        /*0054*/ 	.byte	0x00, 0xf5, 0x21, 0x00


	//----- nvinfo : EIATTR_SPARSE_MMA_MASK
	.align		4
.L_110:
        /*0058*/ 	.byte	0x03, 0x50
        /*005a*/ 	.short	0x0000


	//----- nvinfo : EIATTR_MAXREG_COUNT
	.align		4
        /*005c*/ 	.byte	0x03, 0x1b
        /*005e*/ 	.short	0x00ff


	//----- nvinfo : EIATTR_MERCURY_ISA_VERSION
	.align		4
        /*0060*/ 	.byte	0x03, 0x5f
        /*0062*/ 	.short	0x0101


	//----- nvinfo : EIATTR_VRC_CTA_INIT_COUNT
	.align		4
        /*0064*/ 	.byte	0x02, 0x4a
	.zero		1
	.zero		1


	//----- nvinfo : EIATTR_EXIT_INSTR_OFFSETS
	.align		4
        /*0068*/ 	.byte	0x04, 0x1c
        /*006a*/ 	.short	(.L_112 - .L_111)


	//   ....[0]....
.L_111:
        /*006c*/ 	.word	0x00000120


	//   ....[1]....
        /*0070*/ 	.word	0x00000e40


	//----- nvinfo : EIATTR_CBANK_PARAM_SIZE
	.align		4
.L_112:
        /*0074*/ 	.byte	0x03, 0x19
        /*0076*/ 	.short	0x001c


	//----- nvinfo : EIATTR_PARAM_CBANK
	.align		4
        /*0078*/ 	.byte	0x04, 0x0a
        /*007a*/ 	.short	(.L_114 - .L_113)
	.align		4
.L_113:
        /*007c*/ 	.word	index@(.nv.constant0.streaming_kernel)
        /*0080*/ 	.short	0x0380
        /*0082*/ 	.short	0x001c


	//----- nvinfo : EIATTR_SW_WAR
	.align		4
.L_114:
        /*0084*/ 	.byte	0x04, 0x36
        /*0086*/ 	.short	(.L_116 - .L_115)
.L_115:
        /*0088*/ 	.word	0x00000008
.L_116:


//--------------------- .nv.info.bgk_collision_kernel --------------------------
	.section	.nv.info.bgk_collision_kernel,"",@"SHT_CUDA_INFO"
	.sectionflags	@""
	.align	4


	//----- nvinfo : EIATTR_CUDA_API_VERSION
	.align		4
        /*0000*/ 	.byte	0x04, 0x37
        /*0002*/ 	.short	(.L_118 - .L_117)
.L_117:
        /*0004*/ 	.word	0x00000082


	//----- nvinfo : EIATTR_KPARAM_INFO
	.align		4
.L_118:
        /*0008*/ 	.byte	0x04, 0x17
        /*000a*/ 	.short	(.L_120 - .L_119)
.L_119:
        /*000c*/ 	.word	0x00000000
        /*0010*/ 	.short	0x0006
        /*0012*/ 	.short	0x0028
        /*0014*/ 	.byte	0x00, 0xf0, 0x11, 0x00


	//----- nvinfo : EIATTR_KPARAM_INFO
	.align		4
.L_120:
        /*0018*/ 	.byte	0x04, 0x17
        /*001a*/ 	.short	(.L_122 - .L_121)
.L_121:
        /*001c*/ 	.word	0x00000000
        /*0020*/ 	.short	0x0005
        /*0022*/ 	.short	0x0024
        /*0024*/ 	.byte	0x00, 0xf0, 0x11, 0x00


	//----- nvinfo : EIATTR_KPARAM_INFO
	.align		4
.L_122:
        /*0028*/ 	.byte	0x04, 0x17
        /*002a*/ 	.short	(.L_124 - .L_123)
.L_123:
        /*002c*/ 	.word	0x00000000
        /*0030*/ 	.short	0x0004
        /*0032*/ 	.short	0x0020
        /*0034*/ 	.byte	0x00, 0xf0, 0x11, 0x00


	//----- nvinfo : EIATTR_KPARAM_INFO
	.align		4
.L_124:
        /*0038*/ 	.byte	0x04, 0x17
        /*003a*/ 	.short	(.L_126 - .L_125)
.L_125:
        /*003c*/ 	.word	0x00000000
        /*0040*/ 	.short	0x0003
        /*0042*/ 	.short	0x0018
        /*0044*/ 	.byte	0x00, 0xf5, 0x21, 0x00


	//----- nvinfo : EIATTR_KPARAM_INFO
	.align		4
.L_126:
        /*0048*/ 	.byte	0x04, 0x17
        /*004a*/ 	.short	(.L_128 - .L_127)
.L_127:
        /*004c*/ 	.word	0x00000000
        /*0050*/ 	.short	0x0002
        /*0052*/ 	.short	0x0010
        /*0054*/ 	.byte	0x00, 0xf5, 0x21, 0x00


	//----- nvinfo : EIATTR_KPARAM_INFO
	.align		4
.L_128:
        /*0058*/ 	.byte	0x04, 0x17
        /*005a*/ 	.short	(.L_130 - .L_129)
.L_129:
        /*005c*/ 	.word	0x00000000
        /*0060*/ 	.short	0x0001
        /*0062*/ 	.short	0x0008
        /*0064*/ 	.byte	0x00, 0xf5, 0x21, 0x00


	//----- nvinfo : EIATTR_KPARAM_INFO
	.align		4
.L_130:
        /*0068*/ 	.byte	0x04, 0x17
        /*006a*/ 	.short	(.L_132 - .L_131)
.L_131:
        /*006c*/ 	.word	0x00000000
        /*0070*/ 	.short	0x0000
        /*0072*/ 	.short	0x0000
        /*0074*/ 	.byte	0x00, 0xf5, 0x21, 0x00


	//----- nvinfo : EIATTR_SPARSE_MMA_MASK
	.align		4
.L_132:
        /*0078*/ 	.byte	0x03, 0x50
        /*007a*/ 	.short	0x0000


	//----- nvinfo : EIATTR_MAXREG_COUNT
	.align		4
        /*007c*/ 	.byte	0x03, 0x1b
        /*007e*/ 	.short	0x00ff


	//----- nvinfo : EIATTR_MERCURY_ISA_VERSION
	.align		4
        /*0080*/ 	.byte	0x03, 0x5f
        /*0082*/ 	.short	0x0101


	//----- nvinfo : EIATTR_VRC_CTA_INIT_COUNT
	.align		4
        /*0084*/ 	.byte	0x02, 0x4a
	.zero		1
	.zero		1


	//----- nvinfo : EIATTR_EXIT_INSTR_OFFSETS
	.align		4
        /*0088*/ 	.byte	0x04, 0x1c
        /*008a*/ 	.short	(.L_134 - .L_133)


	//   ....[0]....
.L_133:
        /*008c*/ 	.word	0x000000a0


	//   ....[1]....
        /*0090*/ 	.word	0x000058c0


	//----- nvinfo : EIATTR_CRS_STACK_SIZE
	.align		4
.L_134:
        /*0094*/ 	.byte	0x04, 0x1e
        /*0096*/ 	.short	(.L_136 - .L_135)
.L_135:
        /*0098*/ 	.word	0x00000000


	//----- nvinfo : EIATTR_CBANK_PARAM_SIZE
	.align		4
.L_136:
        /*009c*/ 	.byte	0x03, 0x19
        /*009e*/ 	.short	0x002c


	//----- nvinfo : EIATTR_PARAM_CBANK
	.align		4
        /*00a0*/ 	.byte	0x04, 0x0a
        /*00a2*/ 	.short	(.L_138 - .L_137)
	.align		4
.L_137:
        /*00a4*/ 	.word	index@(.nv.constant0.bgk_collision_kernel)
        /*00a8*/ 	.short	0x0380
        /*00aa*/ 	.short	0x002c


	//----- nvinfo : EIATTR_SW_WAR
	.align		4
.L_138:
        /*00ac*/ 	.byte	0x04, 0x36
        /*00ae*/ 	.short	(.L_140 - .L_139)
.L_139:
        /*00b0*/ 	.word	0x00000008
.L_140:


//--------------------- .nv.info.compute_macroscopic_kernel --------------------------
	.section	.nv.info.compute_macroscopic_kernel,"",@"SHT_CUDA_INFO"
	.sectionflags	@""
	.align	4


	//----- nvinfo : EIATTR_CUDA_API_VERSION
	.align		4
        /*0000*/ 	.byte	0x04, 0x37
        /*0002*/ 	.short	(.L_142 - .L_141)
.L_141:
        /*0004*/ 	.word	0x00000082


	//----- nvinfo : EIATTR_KPARAM_INFO
	.align		4
.L_142:
        /*0008*/ 	.byte	0x04, 0x17
        /*000a*/ 	.short	(.L_144 - .L_143)
.L_143:
        /*000c*/ 	.word	0x00000000
        /*0010*/ 	.short	0x0005
        /*0012*/ 	.short	0x0020
        /*0014*/ 	.byte	0x00, 0xf0, 0x11, 0x00


	//----- nvinfo : EIATTR_KPARAM_INFO
	.align		4
.L_144:
        /*0018*/ 	.byte	0x04, 0x17
        /*001a*/ 	.short	(.L_146 - .L_145)
.L_145:
        /*001c*/ 	.word	0x00000000
        /*0020*/ 	.short	0x0004
        /*0022*/ 	.short	0x001c
        /*0024*/ 	.byte	0x00, 0xf0, 0x11, 0x00


	//----- nvinfo : EIATTR_KPARAM_INFO
	.align		4
.L_146:
        /*0028*/ 	.byte	0x04, 0x17
        /*002a*/ 	.short	(.L_148 - .L_147)
.L_147:
        /*002c*/ 	.word	0x00000000
        /*0030*/ 	.short	0x0003
        /*0032*/ 	.short	0x0018
        /*0034*/ 	.byte	0x00, 0xf0, 0x11, 0x00


	//----- nvinfo : EIATTR_KPARAM_INFO
	.align		4
.L_148:
        /*0038*/ 	.byte	0x04, 0x17
        /*003a*/ 	.short	(.L_150 - .L_149)
.L_149:
        /*003c*/ 	.word	0x00000000
        /*0040*/ 	.short	0x0002
        /*0042*/ 	.short	0x0010
        /*0044*/ 	.byte	0x00, 0xf5, 0x21, 0x00


	//----- nvinfo : EIATTR_KPARAM_INFO
	.align		4
.L_150:
        /*0048*/ 	.byte	0x04, 0x17
        /*004a*/ 	.short	(.L_152 - .L_151)
.L_151:
        /*004c*/ 	.word	0x00000000
        /*0050*/ 	.short	0x0001
        /*0052*/ 	.short	0x0008
        /*0054*/ 	.byte	0x00, 0xf5, 0x21, 0x00


	//----- nvinfo : EIATTR_KPARAM_INFO
	.align		4
.L_152:
        /*0058*/ 	.byte	0x04, 0x17
        /*005a*/ 	.short	(.L_154 - .L_153)
.L_153:
        /*005c*/ 	.word	0x00000000
        /*0060*/ 	.short	0x0000
        /*0062*/ 	.short	0x0000
        /*0064*/ 	.byte	0x00, 0xf5, 0x21, 0x00


	//----- nvinfo : EIATTR_SPARSE_MMA_MASK
	.align		4
.L_154:
        /*0068*/ 	.byte	0x03, 0x50
        /*006a*/ 	.short	0x0000


	//----- nvinfo : EIATTR_MAXREG_COUNT
	.align		4
        /*006c*/ 	.byte	0x03, 0x1b
        /*006e*/ 	.short	0x00ff


	//----- nvinfo : EIATTR_MERCURY_ISA_VERSION
	.align		4
        /*0070*/ 	.byte	0x03, 0x5f
        /*0072*/ 	.short	0x0101


	//----- nvinfo : EIATTR_VRC_CTA_INIT_COUNT
	.align		4
        /*0074*/ 	.byte	0x02, 0x4a
	.zero		1
	.zero		1


	//----- nvinfo : EIATTR_EXIT_INSTR_OFFSETS
	.align		4
        /*0078*/ 	.byte	0x04, 0x1c
        /*007a*/ 	.short	(.L_156 - .L_155)


	//   ....[0]....
.L_155:
        /*007c*/ 	.word	0x000000a0


	//   ....[1]....
        /*0080*/ 	.word	0x00000d50


	//----- nvinfo : EIATTR_CRS_STACK_SIZE
	.align		4
.L_156:
        /*0084*/ 	.byte	0x04, 0x1e
        /*0086*/ 	.short	(.L_158 - .L_157)
.L_157:
        /*0088*/ 	.word	0x00000000


	//----- nvinfo : EIATTR_CBANK_PARAM_SIZE
	.align		4
.L_158:
        /*008c*/ 	.byte	0x03, 0x19
        /*008e*/ 	.short	0x0024


	//----- nvinfo : EIATTR_PARAM_CBANK
	.align		4
        /*0090*/ 	.byte	0x04, 0x0a
        /*0092*/ 	.short	(.L_160 - .L_159)
	.align		4
.L_159:
        /*0094*/ 	.word	index@(.nv.constant0.compute_macroscopic_kernel)
        /*0098*/ 	.short	0x0380
        /*009a*/ 	.short	0x0024


	//----- nvinfo : EIATTR_SW_WAR
	.align		4
.L_160:
        /*009c*/ 	.byte	0x04, 0x36
        /*009e*/ 	.short	(.L_162 - .L_161)
.L_161:
        /*00a0*/ 	.word	0x00000008
.L_162:


//--------------------- .nv.callgraph             --------------------------
	.section	.nv.callgraph,"",@"SHT_CUDA_CALLGRAPH"
	.align	4
	.sectionentsize	8
	.align		4
        /*0000*/ 	.word	0x00000000
	.align		4
        /*0004*/ 	.word	0xffffffff
	.align		4
        /*0008*/ 	.word	0x00000000
	.align		4
        /*000c*/ 	.word	0xfffffffe
	.align		4
        /*0010*/ 	.word	0x00000000
	.align		4
        /*0014*/ 	.word	0xfffffffd
	.align		4
        /*0018*/ 	.word	0x00000000
	.align		4
        /*001c*/ 	.word	0xfffffffc


//--------------------- .nv.constant3             --------------------------
	.section	.nv.constant3,"a",@progbits
	.align	8
.nv.constant3:
	.type		D3Q19_CX,@object
	.size		D3Q19_CX,(D3Q19_CY - D3Q19_CX)
D3Q19_CX:
        /*0000*/ 	.byte	0x00, 0x00, 0x00, 0x00, 0x01, 0x00, 0x00, 0x00, 0xff, 0xff, 0xff, 0xff, 0x00, 0x00, 0x00, 0x00
        /*0010*/ 	.byte	0x00, 0x00, 0x00, 0x00, 0x00, 0x00, 0x00, 0x00, 0x00, 0x00, 0x00, 0x00, 0x01, 0x00, 0x00, 0x00
        /*0020*/ 	.byte	0xff, 0xff, 0xff, 0xff, 0x01, 0x00, 0x00, 0x00, 0xff, 0xff, 0xff, 0xff, 0x01, 0x00, 0x00, 0x00
        /*0030*/ 	.byte	0xff, 0xff, 0xff, 0xff, 0x01, 0x00, 0x00, 0x00, 0xff, 0xff, 0xff, 0xff, 0x00, 0x00, 0x00, 0x00
        /*0040*/ 	.byte	0x00, 0x00, 0x00, 0x00, 0x00, 0x00, 0x00, 0x00, 0x00, 0x00, 0x00, 0x00
	.type		D3Q19_CY,@object
	.size		D3Q19_CY,(D3Q19_CZ - D3Q19_CY)
D3Q19_CY:
        /*004c*/ 	.byte	0x00, 0x00, 0x00, 0x00, 0x00, 0x00, 0x00, 0x00, 0x00, 0x00, 0x00, 0x00, 0x01, 0x00, 0x00, 0x00
        /*005c*/ 	.byte	0xff, 0xff, 0xff, 0xff, 0x00, 0x00, 0x00, 0x00, 0x00, 0x00, 0x00, 0x00, 0x01, 0x00, 0x00, 0x00
        /*006c*/ 	.byte	0xff, 0xff, 0xff, 0xff, 0xff, 0xff, 0xff, 0xff, 0x01, 0x00, 0x00, 0x00, 0x00, 0x00, 0x00, 0x00
        /*007c*/ 	.byte	0x00, 0x00, 0x00, 0x00, 0x00, 0x00, 0x00, 0x00, 0x00, 0x00, 0x00, 0x00, 0x01, 0x00, 0x00, 0x00
        /*008c*/ 	.byte	0xff, 0xff, 0xff, 0xff, 0x01, 0x00, 0x00, 0x00, 0xff, 0xff, 0xff, 0xff
	.type		D3Q19_CZ,@object
	.size		D3Q19_CZ,(.L_2 - D3Q19_CZ)
D3Q19_CZ:
        /*0098*/ 	.byte	0x00, 0x00, 0x00, 0x00, 0x00, 0x00, 0x00, 0x00, 0x00, 0x00, 0x00, 0x00, 0x00, 0x00, 0x00, 0x00
        /*00a8*/ 	.byte	0x00, 0x00, 0x00, 0x00, 0x01, 0x00, 0x00, 0x00, 0xff, 0xff, 0xff, 0xff, 0x00, 0x00, 0x00, 0x00
        /*00b8*/ 	.byte	0x00, 0x00, 0x00, 0x00, 0x00, 0x00, 0x00, 0x00, 0x00, 0x00, 0x00, 0x00, 0x01, 0x00, 0x00, 0x00
        /*00c8*/ 	.byte	0xff, 0xff, 0xff, 0xff, 0xff, 0xff, 0xff, 0xff, 0x01, 0x00, 0x00, 0x00, 0x01, 0x00, 0x00, 0x00
        /*00d8*/ 	.byte	0xff, 0xff, 0xff, 0xff, 0xff, 0xff, 0xff, 0xff, 0x01, 0x00, 0x00, 0x00
.L_2:
	.zero		4
	.type		D3Q19_W,@object
	.size		D3Q19_W,(.L_3 - D3Q19_W)
D3Q19_W:
        /*00e8*/ 	.byte	0x55, 0x55, 0x55, 0x55, 0x55, 0x55, 0xd5, 0x3f, 0x1c, 0xc7, 0x71, 0x1c, 0xc7, 0x71, 0xac, 0x3f
        /* <DEDUP_REMOVED lines=8> */
        /*0178*/ 	.byte	0x1c, 0xc7, 0x71, 0x1c, 0xc7, 0x71, 0x9c, 0x3f
.L_3:


//--------------------- .nv.constant4             --------------------------
	.section	.nv.constant4,"a",@progbits
	.align	8
	.align		8
.nv.constant4:
        /*0000*/ 	.dword	CS_SQ


//--------------------- .text.initialize_uniform_kernel --------------------------
	.section	.text.initialize_uniform_kernel,"ax",@progbits
	.align	128
        .global         initialize_uniform_kernel
        .type           initialize_uniform_kernel,@function
        .size           initialize_uniform_kernel,(.L_x_151 - initialize_uniform_kernel)
        .other          initialize_uniform_kernel,@"STO_CUDA_ENTRY STV_DEFAULT"
initialize_uniform_kernel:
.text.initialize_uniform_kernel:
[----:B------:R-:W-:Y:S01]  /*0000*/  LDC R1, c[0x0][0x37c] ;  /* 0x0000df00ff017b82 */ /* 0x000fe20000000800 */
[----:B------:R-:W0:Y:S07]  /*0010*/  S2R R23, SR_TID.X ;  /* 0x0000000000177919 */ /* 0x000e2e0000002100 */
[----:B------:R-:W0:Y:S01]  /*0020*/  S2UR UR7, SR_CTAID.X ;  /* 0x00000000000779c3 */ /* 0x000e220000002500 */
[----:B------:R-:W1:Y:S01]  /*0030*/  LDCU.64 UR4, c[0x0][0x3b8] ;  /* 0x00007700ff0477ac */ /* 0x000e620008000a00 */
[----:B------:R-:W2:Y:S06]  /*0040*/  LDCU UR6, c[0x0][0x3c0] ;  /* 0x00007800ff0677ac */ /* 0x000eac0008000800 */
[----:B------:R-:W0:Y:S01]  /*0050*/  LDC R0, c[0x0][0x360] ;  /* 0x0000d800ff007b82 */ /* 0x000e220000000800 */
[----:B-1----:R-:W-:-:S04]  /*0060*/  UIMAD UR4, UR5, UR4, URZ ;  /* 0x00000004050472a4 */ /* 0x002fc8000f8e02ff */
[----:B--2---:R-:W-:Y:S01]  /*0070*/  UIMAD UR4, UR4, UR6, URZ ;  /* 0x00000006040472a4 */ /* 0x004fe2000f8e02ff */
[----:B0-----:R-:W-:-:S05]  /*0080*/  IMAD R0, R0, UR7, R23 ;  /* 0x0000000700007c24 */ /* 0x001fca000f8e0217 */
[----:B------:R-:W-:-:S13]  /*0090*/  ISETP.GE.AND P0, PT, R0, UR4, PT ;  /* 0x0000000400007c0c */ /* 0x000fda000bf06270 */
[----:B------:R-:W-:Y:S05]  /*00a0*/  @P0 EXIT ;  /* 0x000000000000094d */ /* 0x000fea0003800000 */
[----:B------:R-:W0:Y:S01]  /*00b0*/  MUFU.RCP64H R3, 0.66666650772094726562 ;  /* 0x3fe5555500037908 */ /* 0x000e220000001800 */
[----:B------:R-:W-:Y:S01]  /*00c0*/  HFMA2 R2, -RZ, RZ, 0, 5.9604644775390625e-08 ;  /* 0x00000001ff027431 */ /* 0x000fe200000001ff */
[----:B------:R-:W1:Y:S01]  /*00d0*/  LDC.64 R18, c[0x0][0x3a8] ;  /* 0x0000ea00ff127b82 */ /* 0x000e620000000a00 */
[----:B------:R-:W-:Y:S01]  /*00e0*/  IMAD.MOV.U32 R12, RZ, RZ, 0x55555555 ;  /* 0x55555555ff0c7424 */ /* 0x000fe200078e00ff */
[----:B------:R-:W2:Y:S01]  /*00f0*/  LDCU.64 UR4, c[0x0][0x358] ;  /* 0x00006b00ff0477ac */ /* 0x000ea20008000a00 */
[----:B------:R-:W-:-:S05]  /*0100*/  IMAD.MOV.U32 R13, RZ, RZ, 0x3fe55555 ;  /* 0x3fe55555ff0d7424 */ /* 0x000fca00078e00ff */
[----:B------:R-:W3:Y:S01]  /*0110*/  LDC.64 R16, c[0x0][0x3a0] ;  /* 0x0000e800ff107b82 */ /* 0x000ee20000000a00 */
[----:B0-----:R-:W-:-:S07]  /*0120*/  DFMA R4, R2, -R12, 1 ;  /* 0x3ff000000204742b */ /* 0x001fce000000080c */
[----:B------:R-:W0:Y:S01]  /*0130*/  LDC.64 R20, c[0x0][0x3b0] ;  /* 0x0000ec00ff147b82 */ /* 0x000e220000000a00 */
[----:B------:R-:W-:-:S07]  /*0140*/  DFMA R4, R4, R4, R4 ;  /* 0x000000040404722b */ /* 0x000fce0000000004 */
[----:B------:R-:W4:Y:S01]  /*0150*/  LDC R0, c[0x0][0x360] ;  /* 0x0000d800ff007b82 */ /* 0x000f220000000800 */
[----:B------:R-:W-:-:S07]  /*0160*/  DFMA R4, R2, R4, R2 ;  /* 0x000000040204722b */ /* 0x000fce0000000002 */
[----:B------:R-:W2:Y:S01]  /*0170*/  LDC.64 R14, c[0x0][0x398] ;  /* 0x0000e600ff0e7b82 */ /* 0x000ea20000000a00 */
[----:B-1----:R-:W-:Y:S02]  /*0180*/  DMUL R2, R18, R18 ;  /* 0x0000001212027228 */ /* 0x002fe40000000000 */
[----:B------:R-:W-:-:S06]  /*0190*/  DFMA R6, R4, -R12, 1 ;  /* 0x3ff000000406742b */ /* 0x000fcc000000080c */
[----:B---3--:R-:W-:Y:S02]  /*01a0*/  DFMA R2, R16, R16, R2 ;  /* 0x000000101002722b */ /* 0x008fe40000000002 */
[----:B------:R-:W-:Y:S01]  /*01b0*/  DFMA R10, R4, R6, R4 ;  /* 0x00000006040a722b */ /* 0x000fe20000000004 */
[----:B----4-:R-:W-:-:S05]  /*01c0*/  IMAD R0, R0, UR7, R23 ;  /* 0x0000000700007c24 */ /* 0x010fca000f8e0217 */
[----:B0-----:R-:W-:Y:S01]  /*01d0*/  DFMA R8, R20, R20, R2 ;  /* 0x000000141408722b */ /* 0x001fe20000000002 */
[----:B------:R-:W0:Y:S01]  /*01e0*/  LDC.64 R4, c[0x0][0x388] ;  /* 0x0000e200ff047b82 */ /* 0x000e220000000a00 */
[----:B------:R-:W-:-:S06]  /*01f0*/  IMAD R23, R0, 0x3, RZ ;  /* 0x0000000300177824 */ /* 0x000fcc00078e02ff */
[----:B------:R-:W-:Y:S01]  /*0200*/  DMUL R2, R8, R10 ;  /* 0x0000000a08027228 */ /* 0x000fe20000000000 */
[----:B------:R-:W1:Y:S01]  /*0210*/  LDC.64 R6, c[0x0][0x390] ;  /* 0x0000e400ff067b82 */ /* 0x000e620000000a00 */
[----:B------:R-:W-:-:S06]  /*0220*/  FSETP.GEU.AND P1, PT, |R9|, 6.5827683646048100446e-37, PT ;  /* 0x036000000900780b */ /* 0x000fcc0003f2e200 */
[----:B------:R-:W-:-:S08]  /*0230*/  DFMA R12, R2, -R12, R8 ;  /* 0x8000000c020c722b */ /* 0x000fd00000000008 */
[----:B------:R-:W-:Y:S01]  /*0240*/  DFMA R2, R10, R12, R2 ;  /* 0x0000000c0a02722b */ /* 0x000fe20000000002 */
[----:B0-----:R-:W-:-:S05]  /*0250*/  IMAD.WIDE R4, R0, 0x8, R4 ;  /* 0x0000000800047825 */ /* 0x001fca00078e0204 */
[----:B--2---:R0:W-:Y:S01]  /*0260*/  STG.E.64 desc[UR4][R4.64], R14 ;  /* 0x0000000e04007986 */ /* 0x0041e2000c101b04 */
[----:B-1----:R-:W-:-:S04]  /*0270*/  IMAD.WIDE R6, R23, 0x8, R6 ;  /* 0x0000000817067825 */ /* 0x002fc800078e0206 */
[----:B------:R-:W-:Y:S01]  /*0280*/  FFMA R10, RZ, 1.7916666269302368164, R3 ;  /* 0x3fe55555ff0a7823 */ /* 0x000fe20000000003 */
[----:B------:R0:W-:Y:S04]  /*0290*/  STG.E.64 desc[UR4][R6.64+0x8], R18 ;  /* 0x0000081206007986 */ /* 0x0001e8000c101b04 */
[----:B------:R-:W-:Y:S01]  /*02a0*/  FSETP.GT.AND P0, PT, |R10|, 1.469367938527859385e-39, PT ;  /* 0x001000000a00780b */ /* 0x000fe20003f04200 */
[----:B------:R0:W-:Y:S04]  /*02b0*/  STG.E.64 desc[UR4][R6.64], R16 ;  /* 0x0000001006007986 */ /* 0x0001e8000c101b04 */
[----:B------:R0:W-:Y:S08]  /*02c0*/  STG.E.64 desc[UR4][R6.64+0x10], R20 ;  /* 0x0000101406007986 */ /* 0x0001f0000c101b04 */
[----:B------:R-:W-:Y:S05]  /*02d0*/  @P0 BRA P1, `(.L_x_0) ;  /* 0x00000000001c0947 */ /* 0x000fea0000800000 */
[----:B0-----:R-:W-:Y:S01]  /*02e0*/  IMAD.MOV.U32 R7, RZ, RZ, R9 ;  /* 0x000000ffff077224 */ /* 0x001fe200078e0009 */
[----:B------:R-:W-:Y:S01]  /*02f0*/  MOV R5, 0x3fe55555 ;  /* 0x3fe5555500057802 */ /* 0x000fe20000000f00 */
[----:B------:R-:W-:Y:S01]  /*0300*/  IMAD.MOV.U32 R6, RZ, RZ, 0x55555555 ;  /* 0x55555555ff067424 */ /* 0x000fe200078e00ff */
[----:B------:R-:W-:-:S07]  /*0310*/  MOV R4, 0x330 ;  /* 0x0000033000047802 */ /* 0x000fce0000000f00 */
[----:B------:R-:W-:Y:S05]  /*0320*/  CALL.REL.NOINC `($__internal_0_$__cuda_sm20_div_rn_f64_full) ;  /* 0x0000004c00647944 */ /* 0x000fea0003c00000 */
[----:B------:R-:W-:Y:S02]  /*0330*/  IMAD.MOV.U32 R2, RZ, RZ, R6 ;  /* 0x000000ffff027224 */ /* 0x000fe400078e0006 */
[----:B------:R-:W-:-:S07]  /*0340*/  IMAD.MOV.U32 R3, RZ, RZ, R5 ;  /* 0x000000ffff037224 */ /* 0x000fce00078e0005 */
.L_x_0:
[----:B------:R-:W0:Y:S01]  /*0350*/  MUFU.RCP64H R9, 0.33333325386047363281 ;  /* 0x3fd5555500097908 */ /* 0x000e220000001800 */
[----:B------:R-:W1:Y:S01]  /*0360*/  LDCU UR7, c[0x3][0x4c] ;  /* 0x00c00980ff0777ac */ /* 0x000e620008000800 */
[----:B------:R-:W-:Y:S01]  /*0370*/  MOV R12, 0x55555555 ;  /* 0x55555555000c7802 */ /* 0x000fe20000000f00 */
[----:B------:R-:W-:Y:S01]  /*0380*/  IMAD.MOV.U32 R13, RZ, RZ, 0x3fd55555 ;  /* 0x3fd55555ff0d7424 */ /* 0x000fe200078e00ff */
[----:B------:R-:W2:Y:S01]  /*0390*/  LDCU UR6, c[0x3][URZ] ;  /* 0x00c00000ff0677ac */ /* 0x000ea20008000800 */
[----:B------:R-:W-:Y:S01]  /*03a0*/  IMAD.MOV.U32 R8, RZ, RZ, 0x1 ;  /* 0x00000001ff087424 */ /* 0x000fe200078e00ff */
[----:B------:R-:W3:Y:S01]  /*03b0*/  LDCU.128 UR12, c[0x0][0x3a0] ;  /* 0x00007400ff0c77ac */ /* 0x000ee20008000c00 */
[----:B------:R-:W4:Y:S04]  /*03c0*/  LDCU UR8, c[0x3][0x98] ;  /* 0x00c01300ff0877ac */ /* 0x000f280008000800 */
[----:B0-----:R-:W-:Y:S01]  /*03d0*/  DFMA R4, R8, -R12, 1 ;  /* 0x3ff000000804742b */ /* 0x001fe2000000080c */
[----:B-1----:R-:W3:Y:S07]  /*03e0*/  I2F.F64 R6, UR7 ;  /* 0x0000000700067d12 */ /* 0x002eee0008201c00 */
[----:B------:R-:W-:-:S02]  /*03f0*/  DFMA R10, R4, R4, R4 ;  /* 0x00000004040a722b */ /* 0x000fc40000000004 */
[----:B--2---:R-:W0:Y:S01]  /*0400*/  I2F.F64 R4, UR6 ;  /* 0x0000000600047d12 */ /* 0x004e220008201c00 */
[----:B------:R-:W1:Y:S05]  /*0410*/  LDCU.64 UR6, c[0x0][0x3b0] ;  /* 0x00007600ff0677ac */ /* 0x000e6a0008000a00 */
[----:B------:R-:W-:Y:S02]  /*0420*/  DFMA R10, R8, R10, R8 ;  /* 0x0000000a080a722b */ /* 0x000fe40000000008 */
[----:B---3--:R-:W-:Y:S01]  /*0430*/  DMUL R6, R6, UR14 ;  /* 0x0000000e06067c28 */ /* 0x008fe20008000000 */
[----:B----4-:R-:W1:Y:S07]  /*0440*/  I2F.F64 R8, UR8 ;  /* 0x0000000800087d12 */ /* 0x010e6e0008201c00 */
[----:B0-----:R-:W-:-:S02]  /*0450*/  DFMA R4, R4, UR12, R6 ;  /* 0x0000000c04047c2b */ /* 0x001fc40008000006 */
[----:B------:R-:W-:-:S06]  /*0460*/  DFMA R6, R10, -R12, 1 ;  /* 0x3ff000000a06742b */ /* 0x000fcc000000080c */
[----:B-1----:R-:W-:Y:S02]  /*0470*/  DFMA R8, R8, UR6, R4 ;  /* 0x0000000608087c2b */ /* 0x002fe40008000004 */
[----:B------:R-:W-:-:S08]  /*0480*/  DFMA R6, R10, R6, R10 ;  /* 0x000000060a06722b */ /* 0x000fd0000000000a */
[----:B------:R-:W-:Y:S01]  /*0490*/  DMUL R4, R8, R6 ;  /* 0x0000000608047228 */ /* 0x000fe20000000000 */
[----:B------:R-:W-:-:S07]  /*04a0*/  FSETP.GEU.AND P1, PT, |R9|, 6.5827683646048100446e-37, PT ;  /* 0x036000000900780b */ /* 0x000fce0003f2e200 */
[----:B------:R-:W-:Y:S02]  /*04b0*/  DFMA R10, R4, -R12, R8 ;  /* 0x8000000c040a722b */ /* 0x000fe40000000008 */
[----:B------:R-:W-:-:S06]  /*04c0*/  DMUL R12, R8, R8 ;  /* 0x00000008080c7228 */ /* 0x000fcc0000000000 */
[----:B------:R-:W-:-:S10]  /*04d0*/  DFMA R4, R6, R10, R4 ;  /* 0x0000000a0604722b */ /* 0x000fd40000000004 */
[----:B------:R-:W-:-:S05]  /*04e0*/  FFMA R6, RZ, 1.6666666269302368164, R5 ;  /* 0x3fd55555ff067823 */ /* 0x000fca0000000005 */
[----:B------:R-:W-:-:S13]  /*04f0*/  FSETP.GT.AND P0, PT, |R6|, 1.469367938527859385e-39, PT ;  /* 0x001000000600780b */ /* 0x000fda0003f04200 */
[----:B------:R-:W-:Y:S05]  /*0500*/  @P0 BRA P1, `(.L_x_1) ;  /* 0x0000000000180947 */ /* 0x000fea0000800000 */
[----:B------:R-:W-:Y:S01]  /*0510*/  MOV R7, R9 ;  /* 0x0000000900077202 */ /* 0x000fe20000000f00 */
[----:B------:R-:W-:Y:S01]  /*0520*/  IMAD.MOV.U32 R6, RZ, RZ, 0x55555555 ;  /* 0x55555555ff067424 */ /* 0x000fe200078e00ff */
[----:B------:R-:W-:Y:S01]  /*0530*/  MOV R4, 0x560 ;  /* 0x0000056000047802 */ /* 0x000fe20000000f00 */
[----:B------:R-:W-:-:S07]  /*0540*/  IMAD.MOV.U32 R5, RZ, RZ, 0x3fd55555 ;  /* 0x3fd55555ff057424 */ /* 0x000fce00078e00ff */
[----:B------:R-:W-:Y:S05]  /*0550*/  CALL.REL.NOINC `($__internal_0_$__cuda_sm20_div_rn_f64_full) ;  /* 0x0000004800d87944 */ /* 0x000fea0003c00000 */
[----:B------:R-:W-:-:S07]  /*0560*/  MOV R4, R6 ;  /* 0x0000000600047202 */ /* 0x000fce0000000f00 */
.L_x_1:
[----:B------:R-:W0:Y:S01]  /*0570*/  MUFU.RCP64H R7, 0.22222220897674560547 ;  /* 0x3fcc71c700077908 */ /* 0x000e220000001800 */
[----:B------:R-:W-:Y:S01]  /*0580*/  IMAD.MOV.U32 R10, RZ, RZ, 0x1c71c71c ;  /* 0x1c71c71cff0a7424 */ /* 0x000fe200078e00ff */
[----:B------:R-:W-:Y:S01]  /*0590*/  MOV R6, 0x1 ;  /* 0x0000000100067802 */ /* 0x000fe20000000f00 */
[----:B------:R-:W-:Y:S01]  /*05a0*/  IMAD.MOV.U32 R11, RZ, RZ, 0x3fcc71c7 ;  /* 0x3fcc71c7ff0b7424 */ /* 0x000fe200078e00ff */
[----:B------:R-:W1:Y:S01]  /*05b0*/  LDC.64 R50, c[0x3][0xe8] ;  /* 0x00c03a00ff327b82 */ /* 0x000e620000000a00 */
[----:B------:R-:W1:Y:S01]  /*05c0*/  LDCU.64 UR6, c[0x0][0x398] ;  /* 0x00007300ff0677ac */ /* 0x000e620008000a00 */
[----:B------:R-:W-:-:S03]  /*05d0*/  FSETP.GEU.AND P1, PT, |R13|, 6.5827683646048100446e-37, PT ;  /* 0x036000000d00780b */ /* 0x000fc60003f2e200 */
[----:B0-----:R-:W-:-:S08]  /*05e0*/  DFMA R8, R6, -R10, 1 ;  /* 0x3ff000000608742b */ /* 0x001fd0000000080a */
[----:B------:R-:W-:Y:S02]  /*05f0*/  DFMA R8, R8, R8, R8 ;  /* 0x000000080808722b */ /* 0x000fe40000000008 */
[----:B-1----:R-:W-:-:S06]  /*0600*/  DMUL R50, R50, UR6 ;  /* 0x0000000632327c28 */ /* 0x002fcc0008000000 */
[----:B------:R-:W-:-:S08]  /*0610*/  DFMA R8, R6, R8, R6 ;  /* 0x000000080608722b */ /* 0x000fd00000000006 */
[----:B------:R-:W-:-:S08]  /*0620*/  DFMA R6, R8, -R10, 1 ;  /* 0x3ff000000806742b */ /* 0x000fd0000000080a */
[----:B------:R-:W-:-:S08]  /*0630*/  DFMA R6, R8, R6, R8 ;  /* 0x000000060806722b */ /* 0x000fd00000000008 */
[----:B------:R-:W-:-:S08]  /*0640*/  DMUL R8, R12, R6 ;  /* 0x000000060c087228 */ /* 0x000fd00000000000 */
[----:B------:R-:W-:-:S08]  /*0650*/  DFMA R10, R8, -R10, R12 ;  /* 0x8000000a080a722b */ /* 0x000fd0000000000c */
[----:B------:R-:W-:Y:S02]  /*0660*/  DFMA R6, R6, R10, R8 ;  /* 0x0000000a0606722b */ /* 0x000fe40000000008 */
[----:B------:R-:W-:-:S08]  /*0670*/  DADD R10, R4, 1 ;  /* 0x3ff00000040a7429 */ /* 0x000fd00000000000 */
[----:B------:R-:W-:-:S05]  /*0680*/  FFMA R8, RZ, 1.5972222089767456055, R7 ;  /* 0x3fcc71c7ff087823 */ /* 0x000fca0000000007 */
[----:B------:R-:W-:-:S13]  /*0690*/  FSETP.GT.AND P0, PT, |R8|, 1.469367938527859385e-39, PT ;  /* 0x001000000800780b */ /* 0x000fda0003f04200 */
[----:B------:R-:W-:Y:S05]  /*06a0*/  @P0 BRA P1, `(.L_x_2) ;  /* 0x00000000001c0947 */ /* 0x000fea0000800000 */
[----:B------:R-:W-:Y:S01]  /*06b0*/  IMAD.MOV.U32 R8, RZ, RZ, R12 ;  /* 0x000000ffff087224 */ /* 0x000fe200078e000c */
[----:B------:R-:W-:Y:S01]  /*06c0*/  MOV R6, 0x1c71c71c ;  /* 0x1c71c71c00067802 */ /* 0x000fe20000000f00 */
[----:B------:R-:W-:Y:S01]  /*06d0*/  IMAD.MOV.U32 R7, RZ, RZ, R13 ;  /* 0x000000ffff077224 */ /* 0x000fe200078e000d */
[----:B------:R-:W-:Y:S01]  /*06e0*/  MOV R4, 0x710 ;  /* 0x0000071000047802 */ /* 0x000fe20000000f00 */
[----:B------:R-:W-:-:S07]  /*06f0*/  IMAD.MOV.U32 R5, RZ, RZ, 0x3fcc71c7 ;  /* 0x3fcc71c7ff057424 */ /* 0x000fce00078e00ff */
[----:B------:R-:W-:Y:S05]  /*0700*/  CALL.REL.NOINC `($__internal_0_$__cuda_sm20_div_rn_f64_full) ;  /* 0x00000048006c7944 */ /* 0x000fea0003c00000 */
[----:B------:R-:W-:-:S07]  /*0710*/  IMAD.MOV.U32 R7, RZ, RZ, R5 ;  /* 0x000000ffff077224 */ /* 0x000fce00078e0005 */
.L_x_2:
[----:B------:R-:W0:Y:S01]  /*0720*/  MUFU.RCP64H R13, 0.33333325386047363281 ;  /* 0x3fd55555000d7908 */ /* 0x000e220000001800 */
[----:B------:R-:W1:Y:S01]  /*0730*/  LDCU UR7, c[0x3][0x50] ;  /* 0x00c00a00ff0777ac */ /* 0x000e620008000800 */
[----:B------:R-:W-:Y:S01]  /*0740*/  MOV R14, 0x55555555 ;  /* 0x55555555000e7802 */ /* 0x000fe20000000f00 */
[----:B------:R-:W-:Y:S01]  /*0750*/  IMAD.MOV.U32 R15, RZ, RZ, 0x3fd55555 ;  /* 0x3fd55555ff0f7424 */ /* 0x000fe200078e00ff */
[----:B------:R-:W-:Y:S01]  /*0760*/  DADD R10, R10, R6 ;  /* 0x000000000a0a7229 */ /* 0x000fe20000000006 */
[----:B------:R-:W2:Y:S01]  /*0770*/  LDCU UR6, c[0x3][0x4] ;  /* 0x00c00080ff0677ac */ /* 0x000ea20008000800 */
[----:B------:R-:W-:Y:S01]  /*0780*/  IMAD.MOV.U32 R12, RZ, RZ, 0x1 ;  /* 0x00000001ff0c7424 */ /* 0x000fe200078e00ff */
[----:B------:R-:W3:Y:S05]  /*0790*/  LDCU.128 UR12, c[0x0][0x3a0] ;  /* 0x00007400ff0c77ac */ /* 0x000eea0008000c00 */
[----:B------:R-:W-:Y:S01]  /*07a0*/  DADD R10, R10, -R2 ;  /* 0x000000000a0a7229 */ /* 0x000fe20000000802 */
[----:B------:R-:W4:Y:S01]  /*07b0*/  LDCU UR8, c[0x3][0x9c] ;  /* 0x00c01380ff0877ac */ /* 0x000f220008000800 */
[----:B0-----:R-:W-:Y:S01]  /*07c0*/  DFMA R4, R12, -R14, 1 ;  /* 0x3ff000000c04742b */ /* 0x001fe2000000080e */
[----:B-1----:R-:W3:Y:S05]  /*07d0*/  I2F.F64 R8, UR7 ;  /* 0x0000000700087d12 */ /* 0x002eea0008201c00 */
[----:B------:R-:W-:-:S02]  /*07e0*/  DMUL R50, R10, R50 ;  /* 0x000000320a327228 */ /* 0x000fc40000000000 */
[----:B------:R-:W-:Y:S02]  /*07f0*/  DFMA R16, R4, R4, R4 ;  /* 0x000000040410722b */ /* 0x000fe40000000004 */
[----:B--2---:R-:W0:Y:S01]  /*0800*/  I2F.F64 R4, UR6 ;  /* 0x0000000600047d12 */ /* 0x004e220008201c00 */
[----:B------:R-:W1:Y:S05]  /*0810*/  LDCU.64 UR6, c[0x0][0x3b0] ;  /* 0x00007600ff0677ac */ /* 0x000e6a0008000a00 */
[----:B------:R-:W-:Y:S02]  /*0820*/  DFMA R16, R12, R16, R12 ;  /* 0x000000100c10722b */ /* 0x000fe4000000000c */
[----:B---3--:R-:W-:Y:S01]  /*0830*/  DMUL R8, R8, UR14 ;  /* 0x0000000e08087c28 */ /* 0x008fe20008000000 */
[----:B----4-:R-:W1:Y:S05]  /*0840*/  I2F.F64 R12, UR8 ;  /* 0x00000008000c7d12 */ /* 0x010e6a0008201c00 */
[----:B------:R-:W-:-:S02]  /*0850*/  DFMA R18, R16, -R14, 1 ;  /* 0x3ff000001012742b */ /* 0x000fc4000000080e */
[----:B0-----:R-:W-:-:S06]  /*0860*/  DFMA R4, R4, UR12, R8 ;  /* 0x0000000c04047c2b */ /* 0x001fcc0008000008 */
[----:B------:R-:W-:Y:S02]  /*0870*/  DFMA R18, R16, R18, R16 ;  /* 0x000000121012722b */ /* 0x000fe40000000010 */
[----:B-1----:R-:W-:-:S08]  /*0880*/  DFMA R8, R12, UR6, R4 ;  /* 0x000000060c087c2b */ /* 0x002fd00008000004 */
[----:B------:R-:W-:Y:S02]  /*0890*/  DMUL R4, R18, R8 ;  /* 0x0000000812047228 */ /* 0x000fe40000000000 */
[----:B------:R-:W-:-:S06]  /*08a0*/  FSETP.GEU.AND P1, PT, |R9|, 6.5827683646048100446e-37, PT ;  /* 0x036000000900780b */ /* 0x000fcc0003f2e200 */
[----:B------:R-:W-:-:S08]  /*08b0*/  DFMA R12, R4, -R14, R8 ;  /* 0x8000000e040c722b */ /* 0x000fd00000000008 */
[----:B------:R-:W-:Y:S02]  /*08c0*/  DFMA R4, R18, R12, R4 ;  /* 0x0000000c1204722b */ /* 0x000fe40000000004 */
[----:B------:R-:W-:-:S08]  /*08d0*/  DMUL R12, R8, R8 ;  /* 0x00000008080c7228 */ /* 0x000fd00000000000 */
        /* <DEDUP_REMOVED lines=9> */
.L_x_3:
        /* <DEDUP_REMOVED lines=27> */
.L_x_4:
        /* <DEDUP_REMOVED lines=37> */
.L_x_5:
        /* <DEDUP_REMOVED lines=27> */
.L_x_6:
        /* <DEDUP_REMOVED lines=37> */
.L_x_7:
        /* <DEDUP_REMOVED lines=27> */
.L_x_8:
        /* <DEDUP_REMOVED lines=37> */
.L_x_9:
        /* <DEDUP_REMOVED lines=27> */
.L_x_10:
        /* <DEDUP_REMOVED lines=37> */
.L_x_11:
        /* <DEDUP_REMOVED lines=27> */
.L_x_12:
        /* <DEDUP_REMOVED lines=37> */
.L_x_13:
        /* <DEDUP_REMOVED lines=27> */
.L_x_14:
        /* <DEDUP_REMOVED lines=37> */
.L_x_15:
        /* <DEDUP_REMOVED lines=27> */
.L_x_16:
        /* <DEDUP_REMOVED lines=37> */
.L_x_17:
        /* <DEDUP_REMOVED lines=27> */
.L_x_18:
        /* <DEDUP_REMOVED lines=37> */
.L_x_19:
        /* <DEDUP_REMOVED lines=27> */
.L_x_20:
        /* <DEDUP_REMOVED lines=37> */
.L_x_21:
        /* <DEDUP_REMOVED lines=27> */
.L_x_22:
        /* <DEDUP_REMOVED lines=37> */
.L_x_23:
        /* <DEDUP_REMOVED lines=27> */
.L_x_24:
        /* <DEDUP_REMOVED lines=37> */
.L_x_25:
        /* <DEDUP_REMOVED lines=27> */
.L_x_26:
        /* <DEDUP_REMOVED lines=37> */
.L_x_27:
        /* <DEDUP_REMOVED lines=27> */
.L_x_28:
        /* <DEDUP_REMOVED lines=37> */
.L_x_29:
        /* <DEDUP_REMOVED lines=27> */
.L_x_30:
        /* <DEDUP_REMOVED lines=37> */
.L_x_31:
        /* <DEDUP_REMOVED lines=27> */
.L_x_32:
        /* <DEDUP_REMOVED lines=37> */
.L_x_33:
        /* <DEDUP_REMOVED lines=27> */
.L_x_34:
        /* <DEDUP_REMOVED lines=37> */
.L_x_35:
        /* <DEDUP_REMOVED lines=27> */
.L_x_36:
        /* <DEDUP_REMOVED lines=37> */
.L_x_37:
[----:B------:R-:W0:Y:S01]  /*4d70*/  MUFU.RCP64H R7, 0.22222220897674560547 ;  /* 0x3fcc71c700077908 */ /* 0x000e220000001800 */
[----:B------:R-:W-:Y:S01]  /*4d80*/  IMAD.MOV.U32 R8, RZ, RZ, 0x1c71c71c ;  /* 0x1c71c71cff087424 */ /* 0x000fe200078e00ff */
[----:B------:R-:W-:Y:S01]  /*4d90*/  MOV R6, 0x1 ;  /* 0x0000000100067802 */ /* 0x000fe20000000f00 */
[----:B------:R-:W-:Y:S01]  /*4da0*/  IMAD.MOV.U32 R9, RZ, RZ, 0x3fcc71c7 ;  /* 0x3fcc71c7ff097424 */ /* 0x000fe200078e00ff */
[----:B------:R-:W1:Y:S01]  /*4db0*/  LDCU.64 UR6, c[0x0][0x398] ;  /* 0x00007300ff0677ac */ /* 0x000e620008000a00 */
[----:B------:R-:W-:-:S04]  /*4dc0*/  FSETP.GEU.AND P1, PT, |R15|, 6.5827683646048100446e-37, PT ;  /* 0x036000000f00780b */ /* 0x000fc80003f2e200 */
[----:B0-----:R-:W-:-:S08]  /*4dd0*/  DFMA R10, R6, -R8, 1 ;  /* 0x3ff00000060a742b */ /* 0x001fd00000000808 */
[----:B------:R-:W-:-:S08]  /*4de0*/  DFMA R10, R10, R10, R10 ;  /* 0x0000000a0a0a722b */ /* 0x000fd0000000000a */
[----:B------:R-:W-:-:S08]  /*4df0*/  DFMA R10, R6, R10, R6 ;  /* 0x0000000a060a722b */ /* 0x000fd00000000006 */
[----:B------:R-:W-:-:S08]  /*4e00*/  DFMA R6, R10, -R8, 1 ;  /* 0x3ff000000a06742b */ /* 0x000fd00000000808 */
[----:B------:R-:W-:Y:S01]  /*4e10*/  DFMA R12, R10, R6, R10 ;  /* 0x000000060a0c722b */ /* 0x000fe2000000000a */
[----:B------:R-:W1:Y:S07]  /*4e20*/  LDC.64 R10, c[0x3][0x178] ;  /* 0x00c05e00ff0a7b82 */ /* 0x000e6e0000000a00 */
[----:B------:R-:W-:-:S08]  /*4e30*/  DMUL R6, R12, R14 ;  /* 0x0000000e0c067228 */ /* 0x000fd00000000000 */
[----:B------:R-:W-:-:S08]  /*4e40*/  DFMA R8, R6, -R8, R14 ;  /* 0x800000080608722b */ /* 0x000fd0000000000e */
[----:B------:R-:W-:Y:S02]  /*4e50*/  DFMA R6, R12, R8, R6 ;  /* 0x000000080c06722b */ /* 0x000fe40000000006 */
[----:B-1----:R-:W-:Y:S02]  /*4e60*/  DMUL R10, R10, UR6 ;  /* 0x000000060a0a7c28 */ /* 0x002fe40008000000 */
[----:B------:R-:W-:-:S06]  /*4e70*/  DADD R12, R4, 1 ;  /* 0x3ff00000040c7429 */ /* 0x000fcc0000000000 */
        /* <DEDUP_REMOVED lines=10> */
.L_x_38:
[----:B------:R-:W0:Y:S01]  /*4f20*/  LDC.64 R4, c[0x0][0x380] ;  /* 0x0000e000ff047b82 */ /* 0x000e220000000a00 */
[----:B------:R-:W-:Y:S01]  /*4f30*/  DADD R12, R12, R6 ;  /* 0x000000000c0c7229 */ /* 0x000fe20000000006 */
[----:B------:R-:W-:-:S07]  /*4f40*/  IMAD R7, R0, 0x13, RZ ;  /* 0x0000001300077824 */ /* 0x000fce00078e02ff */
[----:B------:R-:W-:-:S08]  /*4f50*/  DADD R12, R12, -R2 ;  /* 0x000000000c0c7229 */ /* 0x000fd00000000802 */
[----:B------:R-:W-:Y:S01]  /*4f60*/  DMUL R10, R12, R10 ;  /* 0x0000000a0c0a7228 */ /* 0x000fe20000000000 */
[----:B0-----:R-:W-:-:S05]  /*4f70*/  IMAD.WIDE R2, R7, 0x8, R4 ;  /* 0x0000000807027825 */ /* 0x001fca00078e0204 */
[----:B------:R-:W-:Y:S04]  /*4f80*/  STG.E.64 desc[UR4][R2.64], R50 ;  /* 0x0000003202007986 */ /* 0x000fe8000c101b04 */
        /* <DEDUP_REMOVED lines=17> */
[----:B------:R-:W-:Y:S01]  /*50a0*/  STG.E.64 desc[UR4][R2.64+0x90], R10 ;  /* 0x0000900a02007986 */ /* 0x000fe2000c101b04 */
[----:B------:R-:W-:Y:S05]  /*50b0*/  EXIT ;  /* 0x000000000000794d */ /* 0x000fea0003800000 */
        .weak           $__internal_0_$__cuda_sm20_div_rn_f64_full
        .type           $__internal_0_$__cuda_sm20_div_rn_f64_full,@function
        .size           $__internal_0_$__cuda_sm20_div_rn_f64_full,(.L_x_151 - $__internal_0_$__cuda_sm20_div_rn_f64_full)
$__internal_0_$__cuda_sm20_div_rn_f64_full:
[C---:B------:R-:W-:Y:S01]  /*50c0*/  FSETP.GEU.AND P0, PT, |R5|.reuse, 1.469367938527859385e-39, PT ;  /* 0x001000000500780b */ /* 0x040fe20003f0e200 */
[----:B------:R-:W-:Y:S01]  /*50d0*/  IMAD.MOV.U32 R59, RZ, RZ, R7 ;  /* 0x000000ffff3b7224 */ /* 0x000fe200078e0007 */
[----:B------:R-:W-:Y:S01]  /*50e0*/  MOV R58, R8 ;  /* 0x00000008003a7202 */ /* 0x000fe20000000f00 */
[--C-:B------:R-:W-:Y:S01]  /*50f0*/  IMAD.MOV.U32 R54, RZ, RZ, R6.reuse ;  /* 0x000000ffff367224 */ /* 0x100fe200078e0006 */
[----:B------:R-:W-:Y:S01]  /*5100*/  LOP3.LUT R7, R5, 0x7ff00000, RZ, 0xc0, !PT ;  /* 0x7ff0000005077812 */ /* 0x000fe200078ec0ff */
[----:B------:R-:W-:Y:S01]  /*5110*/  IMAD.MOV.U32 R52, RZ, RZ, R6 ;  /* 0x000000ffff347224 */ /* 0x000fe200078e0006 */
[----:B------:R-:W-:Y:S01]  /*5120*/  MOV R55, R5 ;  /* 0x0000000500377202 */ /* 0x000fe20000000f00 */
[----:B------:R-:W-:Y:S01]  /*5130*/  IMAD.MOV.U32 R56, RZ, RZ, R58 ;  /* 0x000000ffff387224 */ /* 0x000fe200078e003a */
[----:B------:R-:W-:Y:S02]  /*5140*/  LOP3.LUT R8, R59, 0x7ff00000, RZ, 0xc0, !PT ;  /* 0x7ff000003b087812 */ /* 0x000fe400078ec0ff */
[----:B------:R-:W-:Y:S01]  /*5150*/  LOP3.LUT R9, R5, 0x800fffff, RZ, 0xc0, !PT ;  /* 0x800fffff05097812 */ /* 0x000fe200078ec0ff */
[----:B------:R-:W-:Y:S01]  /*5160*/  IMAD.MOV.U32 R5, RZ, RZ, 0x1ca00000 ;  /* 0x1ca00000ff057424 */ /* 0x000fe200078e00ff */
[----:B------:R-:W-:-:S02]  /*5170*/  ISETP.GE.U32.AND P1, PT, R8, R7, PT ;  /* 0x000000070800720c */ /* 0x000fc40003f26070 */
[----:B------:R-:W-:Y:S01]  /*5180*/  LOP3.LUT R53, R9, 0x3ff00000, RZ, 0xfc, !PT ;  /* 0x3ff0000009357812 */ /* 0x000fe200078efcff */
[----:B------:R-:W-:Y:S01]  /*5190*/  @!P0 DMUL R52, R54, 8.98846567431157953865e+307 ;  /* 0x7fe0000036348828 */ /* 0x000fe20000000000 */
[----:B------:R-:W-:Y:S02]  /*51a0*/  SEL R6, R5, 0x63400000, !P1 ;  /* 0x6340000005067807 */ /* 0x000fe40004800000 */
[----:B------:R-:W-:Y:S02]  /*51b0*/  FSETP.GEU.AND P1, PT, |R59|, 1.469367938527859385e-39, PT ;  /* 0x001000003b00780b */ /* 0x000fe40003f2e200 */
[----:B------:R-:W-:Y:S01]  /*51c0*/  LOP3.LUT R57, R6, 0x800fffff, R59, 0xf8, !PT ;  /* 0x800fffff06397812 */ /* 0x000fe200078ef83b */
[----:B------:R0:W1:Y:S01]  /*51d0*/  MUFU.RCP64H R61, R53 ;  /* 0x00000035003d7308 */ /* 0x0000620000001800 */
[----:B------:R-:W-:-:S09]  /*51e0*/  MOV R6, R8 ;  /* 0x0000000800067202 */ /* 0x000fd20000000f00 */
[----:B0-----:R-:W-:Y:S05]  /*51f0*/  @P1 BRA `(.L_x_39) ;  /* 0x0000000000201947 */ /* 0x001fea0003800000 */
[----:B------:R-:W-:Y:S01]  /*5200*/  LOP3.LUT R9, R55, 0x7ff00000, RZ, 0xc0, !PT ;  /* 0x7ff0000037097812 */ /* 0x000fe200078ec0ff */
[----:B------:R-:W-:-:S03]  /*5210*/  IMAD.MOV.U32 R62, RZ, RZ, RZ ;  /* 0x000000ffff3e7224 */ /* 0x000fc600078e00ff */
[----:B------:R-:W-:-:S04]  /*5220*/  ISETP.GE.U32.AND P1, PT, R8, R9, PT ;  /* 0x000000090800720c */ /* 0x000fc80003f26070 */
[----:B------:R-:W-:-:S04]  /*5230*/  SEL R5, R5, 0x63400000, !P1 ;  /* 0x6340000005057807 */ /* 0x000fc80004800000 */
[----:B------:R-:W-:-:S04]  /*5240*/  LOP3.LUT R5, R5, 0x80000000, R59, 0xf8, !PT ;  /* 0x8000000005057812 */ /* 0x000fc800078ef83b */
[----:B------:R-:W-:-:S06]  /*5250*/  LOP3.LUT R63, R5, 0x100000, RZ, 0xfc, !PT ;  /* 0x00100000053f7812 */ /* 0x000fcc00078efcff */
[----:B------:R-:W-:-:S10]  /*5260*/  DFMA R56, R56, 2, -R62 ;  /* 0x400000003838782b */ /* 0x000fd4000000083e */
[----:B------:R-:W-:-:S07]  /*5270*/  LOP3.LUT R6, R57, 0x7ff00000, RZ, 0xc0, !PT ;  /* 0x7ff0000039067812 */ /* 0x000fce00078ec0ff */
.L_x_39:
[----:B------:R-:W-:Y:S01]  /*5280*/  MOV R60, 0x1 ;  /* 0x00000001003c7802 */ /* 0x000fe20000000f00 */
[----:B------:R-:W-:Y:S01]  /*5290*/  VIADD R5, R6, 0xffffffff ;  /* 0xffffffff06057836 */ /* 0x000fe20000000000 */
[----:B------:R-:W-:-:S04]  /*52a0*/  @!P0 LOP3.LUT R7, R53, 0x7ff00000, RZ, 0xc0, !PT ;  /* 0x7ff0000035078812 */ /* 0x000fc800078ec0ff */
[----:B-1----:R-:W-:Y:S01]  /*52b0*/  DFMA R62, R60, -R52, 1 ;  /* 0x3ff000003c3e742b */ /* 0x002fe20000000834 */
[----:B------:R-:W-:Y:S01]  /*52c0*/  ISETP.GT.U32.AND P0, PT, R5, 0x7feffffe, PT ;  /* 0x7feffffe0500780c */ /* 0x000fe20003f04070 */
[----:B------:R-:W-:-:S05]  /*52d0*/  VIADD R5, R7, 0xffffffff ;  /* 0xffffffff07057836 */ /* 0x000fca0000000000 */
[----:B------:R-:W-:Y:S01]  /*52e0*/  ISETP.GT.U32.OR P0, PT, R5, 0x7feffffe, P0 ;  /* 0x7feffffe0500780c */ /* 0x000fe20000704470 */
[----:B------:R-:W-:-:S08]  /*52f0*/  DFMA R62, R62, R62, R62 ;  /* 0x0000003e3e3e722b */ /* 0x000fd0000000003e */
[----:B------:R-:W-:-:S08]  /*5300*/  DFMA R60, R60, R62, R60 ;  /* 0x0000003e3c3c722b */ /* 0x000fd0000000003c */
[----:B------:R-:W-:-:S08]  /*5310*/  DFMA R64, R60, -R52, 1 ;  /* 0x3ff000003c40742b */ /* 0x000fd00000000834 */
[----:B------:R-:W-:-:S08]  /*5320*/  DFMA R64, R60, R64, R60 ;  /* 0x000000403c40722b */ /* 0x000fd0000000003c */
[----:B------:R-:W-:-:S08]  /*5330*/  DMUL R62, R64, R56 ;  /* 0x00000038403e7228 */ /* 0x000fd00000000000 */
[----:B------:R-:W-:-:S08]  /*5340*/  DFMA R60, R62, -R52, R56 ;  /* 0x800000343e3c722b */ /* 0x000fd00000000038 */
[----:B------:R-:W-:Y:S01]  /*5350*/  DFMA R60, R64, R60, R62 ;  /* 0x0000003c403c722b */ /* 0x000fe2000000003e */
[----:B------:R-:W-:Y:S10]  /*5360*/  @P0 BRA `(.L_x_40) ;  /* 0x0000000000700947 */ /* 0x000ff40003800000 */
[----:B------:R-:W-:Y:S02]  /*5370*/  LOP3.LUT R5, R55, 0x7ff00000, RZ, 0xc0, !PT ;  /* 0x7ff0000037057812 */ /* 0x000fe400078ec0ff */
[----:B------:R-:W-:Y:S02]  /*5380*/  MOV R6, 0x1ca00000 ;  /* 0x1ca0000000067802 */ /* 0x000fe40000000f00 */
[CC--:B------:R-:W-:Y:S02]  /*5390*/  ISETP.GE.U32.AND P0, PT, R8.reuse, R5.reuse, PT ;  /* 0x000000050800720c */ /* 0x0c0fe40003f06070 */
[----:B------:R-:W-:Y:S02]  /*53a0*/  VIADDMNMX R5, R8, -R5, 0xb9600000, !PT ;  /* 0xb960000008057446 */ /* 0x000fe40007800905 */
[----:B------:R-:W-:Y:S02]  /*53b0*/  SEL R6, R6, 0x63400000, !P0 ;  /* 0x6340000006067807 */ /* 0x000fe40004000000 */
[----:B------:R-:W-:-:S05]  /*53c0*/  VIMNMX R5, PT, PT, R5, 0x46a00000, PT ;  /* 0x46a0000005057848 */ /* 0x000fca0003fe0100 */
[----:B------:R-:W-:Y:S01]  /*53d0*/  IMAD.IADD R5, R5, 0x1, -R6 ;  /* 0x0000000105057824 */ /* 0x000fe200078e0a06 */
[----:B------:R-:W-:-:S03]  /*53e0*/  MOV R6, RZ ;  /* 0x000000ff00067202 */ /* 0x000fc60000000f00 */
[----:B------:R-:W-:-:S06]  /*53f0*/  VIADD R7, R5, 0x7fe00000 ;  /* 0x7fe0000005077836 */ /* 0x000fcc0000000000 */
[----:B------:R-:W-:-:S10]  /*5400*/  DMUL R8, R60, R6 ;  /* 0x000000063c087228 */ /* 0x000fd40000000000 */
[----:B------:R-:W-:-:S13]  /*5410*/  FSETP.GTU.AND P0, PT, |R9|, 1.469367938527859385e-39, PT ;  /* 0x001000000900780b */ /* 0x000fda0003f0c200 */
[----:B------:R-:W-:Y:S05]  /*5420*/  @P0 BRA `(.L_x_41) ;  /* 0x0000000000a00947 */ /* 0x000fea0003800000 */
[----:B------:R-:W-:Y:S01]  /*5430*/  DFMA R52, R60, -R52, R56 ;  /* 0x800000343c34722b */ /* 0x000fe20000000038 */
[----:B------:R-:W-:-:S09]  /*5440*/  IMAD.MOV.U32 R54, RZ, RZ, RZ ;  /* 0x000000ffff367224 */ /* 0x000fd200078e00ff */
[C---:B------:R-:W-:Y:S02]  /*5450*/  FSETP.NEU.AND P0, PT, R53.reuse, RZ, PT ;  /* 0x000000ff3500720b */ /* 0x040fe40003f0d000 */
[----:B------:R-:W-:-:S04]  /*5460*/  LOP3.LUT R6, R53, 0x80000000, R55, 0x48, !PT ;  /* 0x8000000035067812 */ /* 0x000fc800078e4837 */
[----:B------:R-:W-:-:S07]  /*5470*/  LOP3.LUT R55, R6, R7, RZ, 0xfc, !PT ;  /* 0x0000000706377212 */ /* 0x000fce00078efcff */
[----:B------:R-:W-:Y:S05]  /*5480*/  @!P0 BRA `(.L_x_41) ;  /* 0x0000000000888947 */ /* 0x000fea0003800000 */
[----:B------:R-:W-:Y:S01]  /*5490*/  IMAD.MOV R53, RZ, RZ, -R5 ;  /* 0x000000ffff357224 */ /* 0x000fe200078e0a05 */
[----:B------:R-:W-:Y:S02]  /*54a0*/  MOV R52, RZ ;  /* 0x000000ff00347202 */ /* 0x000fe40000000f00 */
[----:B------:R-:W-:-:S04]  /*54b0*/  IADD3 R5, PT, PT, -R5, -0x43300000, RZ ;  /* 0xbcd0000005057810 */ /* 0x000fc80007ffe1ff */
[----:B------:R-:W-:Y:S02]  /*54c0*/  DFMA R52, R8, -R52, R60 ;  /* 0x800000340834722b */ /* 0x000fe4000000003c */
[----:B------:R-:W-:-:S08]  /*54d0*/  DMUL.RP R60, R60, R54 ;  /* 0x000000363c3c7228 */ /* 0x000fd00000008000 */
[----:B------:R-:W-:Y:S02]  /*54e0*/  FSETP.NEU.AND P0, PT, |R53|, R5, PT ;  /* 0x000000053500720b */ /* 0x000fe40003f0d200 */
[----:B------:R-:W-:Y:S02]  /*54f0*/  LOP3.LUT R6, R61, R6, RZ, 0x3c, !PT ;  /* 0x000000063d067212 */ /* 0x000fe400078e3cff */
[----:B------:R-:W-:Y:S02]  /*5500*/  FSEL R8, R60, R8, !P0 ;  /* 0x000000083c087208 */ /* 0x000fe40004000000 */
[----:B------:R-:W-:Y:S01]  /*5510*/  FSEL R9, R6, R9, !P0 ;  /* 0x0000000906097208 */ /* 0x000fe20004000000 */
[----:B------:R-:W-:Y:S06]  /*5520*/  BRA `(.L_x_41) ;  /* 0x0000000000607947 */ /* 0x000fec0003800000 */
.L_x_40:
[----:B------:R-:W-:-:S14]  /*5530*/  DSETP.NAN.AND P0, PT, R58, R58, PT ;  /* 0x0000003a3a00722a */ /* 0x000fdc0003f08000 */
[----:B------:R-:W-:Y:S05]  /*5540*/  @P0 BRA `(.L_x_42) ;  /* 0x00000000004c0947 */ /* 0x000fea0003800000 */
[----:B------:R-:W-:-:S14]  /*5550*/  DSETP.NAN.AND P0, PT, R54, R54, PT ;  /* 0x000000363600722a */ /* 0x000fdc0003f08000 */
[----:B------:R-:W-:Y:S05]  /*5560*/  @P0 BRA `(.L_x_43) ;  /* 0x0000000000340947 */ /* 0x000fea0003800000 */
[----:B------:R-:W-:Y:S01]  /*5570*/  ISETP.NE.AND P0, PT, R6, R7, PT ;  /* 0x000000070600720c */ /* 0x000fe20003f05270 */
[----:B------:R-:W-:Y:S02]  /*5580*/  IMAD.MOV.U32 R8, RZ, RZ, 0x0 ;  /* 0x00000000ff087424 */ /* 0x000fe400078e00ff */
[----:B------:R-:W-:-:S10]  /*5590*/  IMAD.MOV.U32 R9, RZ, RZ, -0x80000 ;  /* 0xfff80000ff097424 */ /* 0x000fd400078e00ff */
[----:B------:R-:W-:Y:S05]  /*55a0*/  @!P0 BRA `(.L_x_41) ;  /* 0x0000000000408947 */ /* 0x000fea0003800000 */
[----:B------:R-:W-:Y:S02]  /*55b0*/  ISETP.NE.AND P0, PT, R6, 0x7ff00000, PT ;  /* 0x7ff000000600780c */ /* 0x000fe40003f05270 */
[----:B------:R-:W-:Y:S02]  /*55c0*/  LOP3.LUT R5, R59, 0x80000000, R55, 0x48, !PT ;  /* 0x800000003b057812 */ /* 0x000fe400078e4837 */
[----:B------:R-:W-:-:S13]  /*55d0*/  ISETP.EQ.OR P0, PT, R7, RZ, !P0 ;  /* 0x000000ff0700720c */ /* 0x000fda0004702670 */
[----:B------:R-:W-:Y:S01]  /*55e0*/  @P0 LOP3.LUT R6, R5, 0x7ff00000, RZ, 0xfc, !PT ;  /* 0x7ff0000005060812 */ /* 0x000fe200078efcff */
[----:B------:R-:W-:Y:S01]  /*55f0*/  @!P0 IMAD.MOV.U32 R9, RZ, RZ, R5 ;  /* 0x000000ffff098224 */ /* 0x000fe200078e0005 */
[----:B------:R-:W-:Y:S01]  /*5600*/  @!P0 MOV R8, RZ ;  /* 0x000000ff00088202 */ /* 0x000fe20000000f00 */
[----:B------:R-:W-:Y:S01]  /*5610*/  @P0 IMAD.MOV.U32 R8, RZ, RZ, RZ ;  /* 0x000000ffff080224 */ /* 0x000fe200078e00ff */
[----:B------:R-:W-:Y:S01]  /*5620*/  @P0 MOV R9, R6 ;  /* 0x0000000600090202 */ /* 0x000fe20000000f00 */
[----:B------:R-:W-:Y:S06]  /*5630*/  BRA `(.L_x_41) ;  /* 0x00000000001c7947 */ /* 0x000fec0003800000 */
.L_x_43:
[----:B------:R-:W-:Y:S01]  /*5640*/  LOP3.LUT R5, R55, 0x80000, RZ, 0xfc, !PT ;  /* 0x0008000037057812 */ /* 0x000fe200078efcff */
[----:B------:R-:W-:-:S04]  /*5650*/  IMAD.MOV.U32 R8, RZ, RZ, R54 ;  /* 0x000000ffff087224 */ /* 0x000fc800078e0036 */
[----:B------:R-:W-:Y:S01]  /*5660*/  IMAD.MOV.U32 R9, RZ, RZ, R5 ;  /* 0x000000ffff097224 */ /* 0x000fe200078e0005 */
[----:B------:R-:W-:Y:S06]  /*5670*/  BRA `(.L_x_41) ;  /* 0x00000000000c7947 */ /* 0x000fec0003800000 */
.L_x_42:
[----:B------:R-:W-:Y:S02]  /*5680*/  LOP3.LUT R5, R59, 0x80000, RZ, 0xfc, !PT ;  /* 0x000800003b057812 */ /* 0x000fe400078efcff */
[----:B------:R-:W-:-:S03]  /*5690*/  MOV R8, R58 ;  /* 0x0000003a00087202 */ /* 0x000fc60000000f00 */
[----:B------:R-:W-:-:S07]  /*56a0*/  IMAD.MOV.U32 R9, RZ, RZ, R5 ;  /* 0x000000ffff097224 */ /* 0x000fce00078e0005 */
.L_x_41:
[----:B------:R-:W-:Y:S01]  /*56b0*/  IMAD.MOV.U32 R6, RZ, RZ, R8 ;  /* 0x000000ffff067224 */ /* 0x000fe200078e0008 */
[----:B------:R-:W-:Y:S01]  /*56c0*/  MOV R5, R9 ;  /* 0x0000000900057202 */ /* 0x000fe20000000f00 */
[----:B------:R-:W-:Y:S01]  /*56d0*/  IMAD.MOV.U32 R8, RZ, RZ, R4 ;  /* 0x000000ffff087224 */ /* 0x000fe200078e0004 */
[----:B------:R-:W-:-:S04]  /*56e0*/  MOV R9, 0x0 ;  /* 0x0000000000097802 */ /* 0x000fc80000000f00 */
[----:B------:R-:W-:Y:S05]  /*56f0*/  RET.REL.NODEC R8 `(initialize_uniform_kernel) ;  /* 0xffffffa808407950 */ /* 0x000fea0003c3ffff */
.L_x_44:
[----:B------:R-:W-:-:S00]  /*5700*/  BRA `(.L_x_44) ;  /* 0xfffffffc00fc7947 */ /* 0x000fc0000383ffff */
[----:B------:R-:W-:-:S00]  /*5710*/  NOP ;  /* 0x0000000000007918 */ /* 0x000fc00000000000 */
        /* <DEDUP_REMOVED lines=14> */
.L_x_151:


//--------------------- .text.guo_forcing_kernel  --------------------------
	.section	.text.guo_forcing_kernel,"ax",@progbits
	.align	128
        .global         guo_forcing_kernel
        .type           guo_forcing_kernel,@function
        .size           guo_forcing_kernel,(.L_x_152 - guo_forcing_kernel)
        .other          guo_forcing_kernel,@"STO_CUDA_ENTRY STV_DEFAULT"
guo_forcing_kernel:
.text.guo_forcing_kernel:
        /* <DEDUP_REMOVED lines=11> */
[----:B------:R-:W0:Y:S01]  /*00b0*/  LDC.64 R8, c[0x0][0x398] ;  /* 0x0000e600ff087b82 */ /* 0x000e220000000a00 */
[----:B------:R-:W1:Y:S07]  /*00c0*/  LDCU.64 UR12, c[0x0][0x358] ;  /* 0x00006b00ff0c77ac */ /* 0x000e6e0008000a00 */
[----:B------:R-:W2:Y:S08]  /*00d0*/  LDC.64 R6, c[0x0][0x388] ;  /* 0x0000e200ff067b82 */ /* 0x000eb00000000a00 */
[----:B------:R-:W3:Y:S01]  /*00e0*/  LDC.64 R20, c[0x0][0x390] ;  /* 0x0000e400ff147b82 */ /* 0x000ee20000000a00 */
[----:B0-----:R-:W-:-:S05]  /*00f0*/  IMAD.WIDE R8, R17, 0x8, R8 ;  /* 0x0000000811087825 */ /* 0x001fca00078e0208 */
[----:B-1----:R-:W4:Y:S01]  /*0100*/  LDG.E.64 R18, desc[UR12][R8.64] ;  /* 0x0000000c08127981 */ /* 0x002f22000c1e1b00 */
[----:B------:R-:W-:-:S04]  /*0110*/  IMAD R3, R17, 0x3, RZ ;  /* 0x0000000311037824 */ /* 0x000fc800078e02ff */
[----:B--2---:R-:W-:-:S05]  /*0120*/  IMAD.WIDE R6, R3, 0x8, R6 ;  /* 0x0000000803067825 */ /* 0x004fca00078e0206 */
[----:B------:R0:W5:Y:S01]  /*0130*/  LDG.E.64 R10, desc[UR12][R6.64] ;  /* 0x0000000c060a7981 */ /* 0x000162000c1e1b00 */
[----:B---3--:R-:W-:-:S03]  /*0140*/  IMAD.WIDE R20, R3, 0x8, R20 ;  /* 0x0000000803147825 */ /* 0x008fc600078e0214 */
[----:B------:R0:W5:Y:S04]  /*0150*/  LDG.E.64 R4, desc[UR12][R6.64+0x8] ;  /* 0x0000080c06047981 */ /* 0x000168000c1e1b00 */
[----:B------:R0:W5:Y:S04]  /*0160*/  LDG.E.64 R2, desc[UR12][R6.64+0x10] ;  /* 0x0000100c06027981 */ /* 0x000168000c1e1b00 */
[----:B------:R0:W5:Y:S04]  /*0170*/  LDG.E.64 R14, desc[UR12][R20.64] ;  /* 0x0000000c140e7981 */ /* 0x000168000c1e1b00 */
[----:B------:R0:W5:Y:S04]  /*0180*/  LDG.E.64 R12, desc[UR12][R20.64+0x8] ;  /* 0x0000080c140c7981 */ /* 0x000168000c1e1b00 */
[----:B------:R0:W5:Y:S01]  /*0190*/  LDG.E.64 R8, desc[UR12][R20.64+0x10] ;  /* 0x0000100c14087981 */ /* 0x000162000c1e1b00 */
[----:B------:R-:W-:Y:S01]  /*01a0*/  BSSY.RECONVERGENT B0, `(.L_x_45) ;  /* 0x000000f000007945 */ /* 0x000fe20003800200 */
[----:B----4-:R-:W-:-:S06]  /*01b0*/  DADD R22, R18, R18 ;  /* 0x0000000012167229 */ /* 0x010fcc0000000012 */
[----:B------:R-:W1:Y:S04]  /*01c0*/  MUFU.RCP64H R19, R23 ;  /* 0x0000001700137308 */ /* 0x000e680000001800 */
[----:B------:R-:W-:-:S06]  /*01d0*/  IADD3 R18, PT, PT, R23, 0x300402, RZ ;  /* 0x0030040217127810 */ /* 0x000fcc0007ffe0ff */
[----:B-1----:R-:W-:-:S08]  /*01e0*/  DFMA R24, -R22, R18, 1 ;  /* 0x3ff000001618742b */ /* 0x002fd00000000112 */
[----:B------:R-:W-:Y:S01]  /*01f0*/  DFMA R24, R24, R24, R24 ;  /* 0x000000181818722b */ /* 0x000fe20000000018 */
[----:B------:R-:W-:-:S07]  /*0200*/  FSETP.GEU.AND P0, PT, |R18|, 5.8789094863358348022e-39, PT ;  /* 0x004004021200780b */ /* 0x000fce0003f0e200 */
[----:B------:R-:W-:-:S08]  /*0210*/  DFMA R24, R18, R24, R18 ;  /* 0x000000181218722b */ /* 0x000fd00000000012 */
[----:B------:R-:W-:-:S08]  /*0220*/  DFMA R26, -R22, R24, 1 ;  /* 0x3ff00000161a742b */ /* 0x000fd00000000118 */
[----:B------:R-:W-:Y:S01]  /*0230*/  DFMA R18, R24, R26, R24 ;  /* 0x0000001a1812722b */ /* 0x000fe20000000018 */
[----:B0-----:R-:W-:Y:S10]  /*0240*/  @P0 BRA `(.L_x_46) ;  /* 0x0000000000100947 */ /* 0x001ff40003800000 */
[----:B------:R-:W-:-:S04]  /*0250*/  LOP3.LUT R0, R23, 0x7fffffff, RZ, 0xc0, !PT ;  /* 0x7fffffff17007812 */ /* 0x000fc800078ec0ff */
[----:B------:R-:W-:Y:S02]  /*0260*/  IADD3 R20, PT, PT, R0, -0x100000, RZ ;  /* 0xfff0000000147810 */ /* 0x000fe40007ffe0ff */
[----:B------:R-:W-:-:S07]  /*0270*/  MOV R0, 0x290 ;  /* 0x0000029000007802 */ /* 0x000fce0000000f00 */
[----:B-----5:R-:W-:Y:S05]  /*0280*/  CALL.REL.NOINC `($__internal_1_$__cuda_sm20_dblrcp_rn_slowpath_v3) ;  /* 0x0000001c00407944 */ /* 0x020fea0003c00000 */
.L_x_46:
[----:B------:R-:W-:Y:S05]  /*0290*/  BSYNC.RECONVERGENT B0 ;  /* 0x0000000000007941 */ /* 0x000fea0003800200 */
.L_x_45:
[----:B------:R-:W0:Y:S01]  /*02a0*/  LDCU.128 UR8, c[0x3][0x40] ;  /* 0x00c00800ff0877ac */ /* 0x000e220008000c00 */
[----:B------:R-:W-:Y:S01]  /*02b0*/  IMAD R17, R17, 0x13, RZ ;  /* 0x0000001311117824 */ /* 0x000fe200078e02ff */
[----:B------:R-:W1:Y:S01]  /*02c0*/  LDCU.128 UR16, c[0x3][URZ] ;  /* 0x00c00000ff1077ac */ /* 0x000e620008000c00 */
[----:B------:R-:W2:Y:S01]  /*02d0*/  LDCU.128 UR20, c[0x3][0x50] ;  /* 0x00c00a00ff1477ac */ /* 0x000ea20008000c00 */
[----:B------:R-:W3:Y:S01]  /*02e0*/  LDCU.128 UR4, c[0x3][0x90] ;  /* 0x00c01200ff0477ac */ /* 0x000ee20008000c00 */
[----:B------:R-:W-:Y:S01]  /*02f0*/  DADD R18, -R18, 1 ;  /* 0x3ff0000012127429 */ /* 0x000fe20000000100 */
[----:B------:R-:W4:Y:S01]  /*0300*/  LDCU.128 UR24, c[0x3][0xf0] ;  /* 0x00c01e00ff1877ac */ /* 0x000f220008000c00 */
[----:B0-----:R-:W0:Y:S01]  /*0310*/  I2F.F64 R6, UR11 ;  /* 0x0000000b00067d12 */ /* 0x001e220008201c00 */
[----:B------:R-:W4:Y:S01]  /*0320*/  LDCU.128 UR28, c[0x3][0xa0] ;  /* 0x00c01400ff1c77ac */ /* 0x000f220008000c00 */
[----:B------:R-:W4:Y:S06]  /*0330*/  LDCU.128 UR32, c[0x3][0x10] ;  /* 0x00c00200ff2077ac */ /* 0x000f2c0008000c00 */
[----:B-1----:R-:W1:Y:S01]  /*0340*/  I2F.F64 R32, UR16 ;  /* 0x0000001000207d12 */ /* 0x002e620008201c00 */
[----:B0----5:R-:W-:-:S07]  /*0350*/  DADD R28, -R4, R6 ;  /* 0x00000000041c7229 */ /* 0x021fce0000000106 */
[----:B--2---:R-:W0:Y:S01]  /*0360*/  I2F.F64 R26, UR20 ;  /* 0x00000014001a7d12 */ /* 0x004e220008201c00 */
[-C--:B------:R-:W-:Y:S02]  /*0370*/  DMUL R30, R4, R6.reuse ;  /* 0x00000006041e7228 */ /* 0x080fe40000000000 */
[C---:B------:R-:W-:Y:S02]  /*0380*/  DMUL R22, R12.reuse, R6 ;  /* 0x000000060c167228 */ /* 0x040fe40000000000 */
[----:B------:R-:W-:-:S03]  /*0390*/  DMUL R28, R12, R28 ;  /* 0x0000001c0c1c7228 */ /* 0x000fc60000000000 */
[----:B------:R-:W2:Y:S01]  /*03a0*/  I2F.F64 R6, UR17 ;  /* 0x0000001100067d12 */ /* 0x000ea20008201c00 */
[C---:B-1----:R-:W-:Y:S02]  /*03b0*/  DADD R20, -R10.reuse, R32 ;  /* 0x000000000a147229 */ /* 0x042fe40000000120 */
[-C--:B------:R-:W-:Y:S02]  /*03c0*/  DFMA R30, R10, R32.reuse, R30 ;  /* 0x000000200a1e722b */ /* 0x080fe4000000001e */
[----:B------:R-:W-:Y:S02]  /*03d0*/  DFMA R32, R14, R32, R22 ;  /* 0x000000200e20722b */ /* 0x000fe40000000016 */
[-C--:B0-----:R-:W-:Y:S02]  /*03e0*/  DMUL R22, R4, R26.reuse ;  /* 0x0000001a04167228 */ /* 0x081fe40000000000 */
[----:B------:R-:W-:Y:S02]  /*03f0*/  DMUL R24, R12, R26 ;  /* 0x0000001a0c187228 */ /* 0x000fe40000000000 */
[----:B------:R-:W-:-:S02]  /*0400*/  DADD R26, -R4, R26 ;  /* 0x00000000041a7229 */ /* 0x000fc4000000011a */
[----:B------:R-:W-:Y:S01]  /*0410*/  DFMA R20, R14, R20, R28 ;  /* 0x000000140e14722b */ /* 0x000fe2000000001c */
[----:B---3--:R-:W0:Y:S01]  /*0420*/  I2F.F64 R28, UR6 ;  /* 0x00000006001c7d12 */ /* 0x008e220008201c00 */
[-C--:B--2---:R-:W-:Y:S02]  /*0430*/  DFMA R22, R10, R6.reuse, R22 ;  /* 0x000000060a16722b */ /* 0x084fe40000000016 */
[----:B------:R-:W-:Y:S02]  /*0440*/  DFMA R24, R14, R6, R24 ;  /* 0x000000060e18722b */ /* 0x000fe40000000018 */
[----:B------:R-:W-:Y:S01]  /*0450*/  DADD R34, -R10, R6 ;  /* 0x000000000a227229 */ /* 0x000fe20000000106 */
[----:B------:R-:W1:Y:S01]  /*0460*/  LDC.64 R6, c[0x0][0x380] ;  /* 0x0000e000ff067b82 */ /* 0x000e620000000a00 */
[----:B------:R-:W-:Y:S02]  /*0470*/  DMUL R26, R12, R26 ;  /* 0x0000001a0c1a7228 */ /* 0x000fe40000000000 */
[----:B0-----:R-:W-:-:S06]  /*0480*/  DFMA R30, R2, R28, R30 ;  /* 0x0000001c021e722b */ /* 0x001fcc000000001e */
[----:B------:R-:W-:Y:S02]  /*0490*/  DFMA R26, R14, R34, R26 ;  /* 0x000000220e1a722b */ /* 0x000fe4000000001a */
[----:B------:R-:W-:Y:S02]  /*04a0*/  DFMA R32, R8, R28, R32 ;  /* 0x0000001c0820722b */ /* 0x000fe40000000020 */
[----:B------:R-:W-:Y:S01]  /*04b0*/  DADD R34, -R2, R28 ;  /* 0x0000000002227229 */ /* 0x000fe2000000011c */
[----:B------:R-:W0:Y:S01]  /*04c0*/  I2F.F64 R28, UR7 ;  /* 0x00000007001c7d12 */ /* 0x000e220008201c00 */
[----:B------:R-:W2:Y:S04]  /*04d0*/  LDCU.64 UR6, c[0x3][0xe8] ;  /* 0x00c01d00ff0677ac */ /* 0x000ea80008000a00 */
[----:B------:R-:W-:-:S02]  /*04e0*/  DMUL R32, R30, R32 ;  /* 0x000000201e207228 */ /* 0x000fc40000000000 */
[C---:B------:R-:W-:Y:S01]  /*04f0*/  DFMA R20, R8.reuse, R34, R20 ;  /* 0x000000220814722b */ /* 0x040fe20000000014 */
[----:B-1----:R-:W-:Y:S01]  /*0500*/  IMAD.WIDE R30, R17, 0x8, R6 ;  /* 0x00000008111e7825 */ /* 0x002fe200078e0206 */
[-C--:B0-----:R-:W-:Y:S02]  /*0510*/  DFMA R34, R8, R28.reuse, R24 ;  /* 0x0000001c0822722b */ /* 0x081fe40000000018 */
[C---:B------:R-:W-:Y:S02]  /*0520*/  DFMA R22, R2.reuse, R28, R22 ;  /* 0x0000001c0216722b */ /* 0x040fe40000000016 */
[----:B------:R-:W-:Y:S01]  /*0530*/  DADD R24, -R2, R28 ;  /* 0x0000000002187229 */ /* 0x000fe2000000011c */
[----:B------:R-:W3:Y:S07]  /*0540*/  LDG.E.64 R28, desc[UR12][R30.64] ;  /* 0x0000000c1e1c7981 */ /* 0x000eee000c1e1b00 */
[----:B------:R-:W-:-:S02]  /*0550*/  DFMA R26, R8, R24, R26 ;  /* 0x00000018081a722b */ /* 0x000fc4000000001a */
[----:B------:R-:W4:Y:S01]  /*0560*/  LDG.E.64 R24, desc[UR12][R30.64+0x8] ;  /* 0x0000080c1e187981 */ /* 0x000f22000c1e1b00 */
[----:B------:R-:W-:Y:S02]  /*0570*/  DMUL R32, R32, 9 ;  /* 0x4022000020207828 */ /* 0x000fe40000000000 */
[----:B------:R-:W-:Y:S02]  /*0580*/  DMUL R22, R22, R34 ;  /* 0x0000002216167228 */ /* 0x000fe40000000000 */
[----:B--2---:R-:W-:-:S04]  /*0590*/  DMUL R36, R18, UR6 ;  /* 0x0000000612247c28 */ /* 0x004fc80008000000 */
[----:B------:R-:W-:Y:S02]  /*05a0*/  DFMA R20, R20, 3, R32 ;  /* 0x400800001414782b */ /* 0x000fe40000000020 */
[----:B------:R-:W-:Y:S01]  /*05b0*/  DMUL R22, R22, 9 ;  /* 0x4022000016167828 */ /* 0x000fe20000000000 */
[----:B------:R-:W-:Y:S07]  /*05c0*/  I2F.F64 R32, UR21 ;  /* 0x0000001500207d12 */ /* 0x000fee0008201c00 */
[----:B------:R-:W-:-:S02]  /*05d0*/  DFMA R26, R26, 3, R22 ;  /* 0x400800001a1a782b */ /* 0x000fc40000000016 */
[----:B------:R-:W0:Y:S02]  /*05e0*/  I2F.F64 R22, UR18 ;  /* 0x0000001200167d12 */ /* 0x000e240008201c00 */
[----:B0-----:R-:W-:Y:S02]  /*05f0*/  DADD R34, -R10, R22 ;  /* 0x000000000a227229 */ /* 0x001fe40000000116 */
[----:B---3--:R-:W-:Y:S02]  /*0600*/  DFMA R36, R20, R36, R28 ;  /* 0x000000241424722b */ /* 0x008fe4000000001c */
[----:B----4-:R-:W-:Y:S02]  /*0610*/  DMUL R20, R18, UR24 ;  /* 0x0000001812147c28 */ /* 0x010fe40008000000 */
[----:B------:R-:W-:-:S03]  /*0620*/  DMUL R28, R4, R32 ;  /* 0x00000020041c7228 */ /* 0x000fc60000000000 */
[----:B------:R0:W-:Y:S03]  /*0630*/  STG.E.64 desc[UR12][R30.64], R36 ;  /* 0x000000241e007986 */ /* 0x0001e6000c101b0c */
[----:B------:R-:W-:Y:S02]  /*0640*/  DFMA R26, R26, R20, R24 ;  /* 0x000000141a1a722b */ /* 0x000fe40000000018 */
[----:B------:R-:W-:Y:S01]  /*0650*/  DADD R24, -R4, R32 ;  /* 0x0000000004187229 */ /* 0x000fe20000000120 */
[----:B------:R-:W1:Y:S01]  /*0660*/  I2F.F64 R20, UR22 ;  /* 0x0000001600147d12 */ /* 0x000e620008201c00 */
[----:B------:R-:W-:Y:S02]  /*0670*/  DMUL R32, R12, R32 ;  /* 0x000000200c207228 */ /* 0x000fe40000000000 */
[----:B------:R-:W-:Y:S01]  /*0680*/  DFMA R28, R10, R22, R28 ;  /* 0x000000160a1c722b */ /* 0x000fe2000000001c */
[----:B------:R1:W-:Y:S03]  /*0690*/  STG.E.64 desc[UR12][R30.64+0x8], R26 ;  /* 0x0000081a1e007986 */ /* 0x0003e6000c101b0c */
[----:B------:R-:W-:-:S02]  /*06a0*/  DMUL R24, R12, R24 ;  /* 0x000000180c187228 */ /* 0x000fc40000000000 */
[C---:B0-----:R-:W-:Y:S02]  /*06b0*/  DFMA R36, R14.reuse, R22, R32 ;  /* 0x000000160e24722b */ /* 0x041fe40000000020 */
[----:B------:R-:W-:Y:S01]  /*06c0*/  I2F.F64 R32, UR19 ;  /* 0x0000001300207d12 */ /* 0x000fe20008201c00 */
[----:B------:R-:W0:Y:S03]  /*06d0*/  LDCU.128 UR16, c[0x3][0x100] ;  /* 0x00c02000ff1077ac */ /* 0x000e260008000c00 */
[----:B------:R-:W-:Y:S02]  /*06e0*/  DFMA R34, R14, R34, R24 ;  /* 0x000000220e22722b */ /* 0x000fe40000000018 */
[----:B-1----:R-:W-:Y:S02]  /*06f0*/  DADD R30, -R4, R20 ;  /* 0x00000000041e7229 */ /* 0x002fe40000000114 */
[----:B------:R-:W1:Y:S06]  /*0700*/  I2F.F64 R26, UR28 ;  /* 0x0000001c001a7d12 */ /* 0x000e6c0008201c00 */
[----:B------:R-:W-:-:S02]  /*0710*/  DMUL R30, R12, R30 ;  /* 0x0000001e0c1e7228 */ /* 0x000fc40000000000 */
[-C--:B-1----:R-:W-:Y:S02]  /*0720*/  DFMA R22, R2, R26.reuse, R28 ;  /* 0x0000001a0216722b */ /* 0x082fe4000000001c */
[----:B------:R-:W-:Y:S02]  /*0730*/  DFMA R24, R8, R26, R36 ;  /* 0x0000001a0818722b */ /* 0x000fe40000000024 */
[----:B------:R-:W-:Y:S02]  /*0740*/  DADD R28, -R2, R26 ;  /* 0x00000000021c7229 */ /* 0x000fe4000000011a */
[----:B------:R-:W-:Y:S02]  /*0750*/  DADD R26, -R10, R32 ;  /* 0x000000000a1a7229 */ /* 0x000fe40000000120 */
[----:B------:R-:W-:Y:S02]  /*0760*/  DMUL R36, R12, R20 ;  /* 0x000000140c247228 */ /* 0x000fe40000000000 */
[----:B------:R-:W-:-:S02]  /*0770*/  DMUL R24, R22, R24 ;  /* 0x0000001816187228 */ /* 0x000fc40000000000 */
[----:B------:R-:W-:Y:S01]  /*0780*/  DFMA R28, R8, R28, R34 ;  /* 0x0000001c081c722b */ /* 0x000fe20000000022 */
[----:B------:R-:W-:Y:S01]  /*0790*/  I2F.F64 R22, UR23 ;  /* 0x0000001700167d12 */ /* 0x000fe20008201c00 */
[----:B------:R-:W-:Y:S01]  /*07a0*/  DFMA R26, R14, R26, R30 ;  /* 0x0000001a0e1a722b */ /* 0x000fe2000000001e */
[----:B------:R-:W1:Y:S01]  /*07b0*/  LDCU.128 UR20, c[0x3][0x60] ;  /* 0x00c00c00ff1477ac */ /* 0x000e620008000c00 */
[----:B------:R-:W-:-:S05]  /*07c0*/  DMUL R34, R4, R20 ;  /* 0x0000001404227228 */ /* 0x000fca0000000000 */
[----:B------:R-:W2:Y:S03]  /*07d0*/  I2F.F64 R30, UR29 ;  /* 0x0000001d001e7d12 */ /* 0x000ea60008201c00 */
[-C--:B------:R-:W-:Y:S02]  /*07e0*/  DFMA R20, R10, R32.reuse, R34 ;  /* 0x000000200a14722b */ /* 0x080fe40000000022 */
[----:B------:R-:W-:Y:S02]  /*07f0*/  DFMA R32, R14, R32, R36 ;  /* 0x000000200e20722b */ /* 0x000fe40000000024 */
[----:B--2---:R-:W-:-:S04]  /*0800*/  DADD R34, -R2, R30 ;  /* 0x0000000002227229 */ /* 0x004fc8000000011e */
[-C--:B------:R-:W-:Y:S02]  /*0810*/  DFMA R20, R2, R30.reuse, R20 ;  /* 0x0000001e0214722b */ /* 0x080fe40000000014 */
[C---:B------:R-:W-:Y:S02]  /*0820*/  DFMA R30, R8.reuse, R30, R32 ;  /* 0x0000001e081e722b */ /* 0x040fe40000000020 */
[----:B------:R-:W2:Y:S01]  /*0830*/  I2F.F64 R32, UR32 ;  /* 0x0000002000207d12 */ /* 0x000ea20008201c00 */
[----:B------:R-:W-:Y:S02]  /*0840*/  DFMA R26, R8, R34, R26 ;  /* 0x00000022081a722b */ /* 0x000fe4000000001a */
[----:B------:R-:W-:-:S03]  /*0850*/  DMUL R34, R24, 9 ;  /* 0x4022000018227828 */ /* 0x000fc60000000000 */
[----:B------:R-:W-:Y:S02]  /*0860*/  DMUL R24, R20, R30 ;  /* 0x0000001e14187228 */ /* 0x000fe40000000000 */
[----:B------:R-:W-:-:S03]  /*0870*/  DADD R20, -R4, R22 ;  /* 0x0000000004147229 */ /* 0x000fc60000000116 */
[----:B------:R-:W-:Y:S02]  /*0880*/  DFMA R30, R28, 3, R34 ;  /* 0x400800001c1e782b */ /* 0x000fe40000000022 */
[----:B------:R-:W3:Y:S03]  /*0890*/  I2F.F64 R34, UR30 ;  /* 0x0000001e00227d12 */ /* 0x000ee60008201c00 */
[----:B------:R-:W-:Y:S02]  /*08a0*/  DMUL R28, R12, R20 ;  /* 0x000000140c1c7228 */ /* 0x000fe40000000000 */
[----:B--2---:R-:W-:-:S08]  /*08b0*/  DADD R20, -R10, R32 ;  /* 0x000000000a147229 */ /* 0x004fd00000000120 */
[----:B------:R-:W-:Y:S02]  /*08c0*/  DFMA R20, R14, R20, R28 ;  /* 0x000000140e14722b */ /* 0x000fe4000000001c */
[----:B---3--:R-:W-:-:S08]  /*08d0*/  DADD R28, -R2, R34 ;  /* 0x00000000021c7229 */ /* 0x008fd00000000122 */
[----:B------:R-:W-:Y:S02]  /*08e0*/  DFMA R20, R8, R28, R20 ;  /* 0x0000001c0814722b */ /* 0x000fe40000000014 */
[-C--:B------:R-:W-:Y:S02]  /*08f0*/  DMUL R28, R4, R22.reuse ;  /* 0x00000016041c7228 */ /* 0x080fe40000000000 */
[----:B------:R-:W-:-:S06]  /*0900*/  DMUL R22, R12, R22 ;  /* 0x000000160c167228 */ /* 0x000fcc0000000000 */
[-C--:B------:R-:W-:Y:S02]  /*0910*/  DFMA R28, R10, R32.reuse, R28 ;  /* 0x000000200a1c722b */ /* 0x080fe4000000001c */
[----:B------:R-:W-:Y:S01]  /*0920*/  DFMA R22, R14, R32, R22 ;  /* 0x000000200e16722b */ /* 0x000fe20000000016 */
[----:B------:R-:W-:Y:S01]  /*0930*/  IMAD.WIDE R32, R17, 0x8, R6 ;  /* 0x0000000811207825 */ /* 0x000fe200078e0206 */
[----:B------:R-:W-:-:S04]  /*0940*/  DMUL R24, R24, 9 ;  /* 0x4022000018187828 */ /* 0x000fc80000000000 */
[-C--:B------:R-:W-:Y:S02]  /*0950*/  DFMA R28, R2, R34.reuse, R28 ;  /* 0x00000022021c722b */ /* 0x080fe4000000001c */
[----:B------:R-:W-:Y:S01]  /*0960*/  DFMA R22, R8, R34, R22 ;  /* 0x000000220816722b */ /* 0x000fe20000000016 */
[----:B------:R-:W2:Y:S01]  /*0970*/  LDG.E.64 R34, desc[UR12][R32.64+0x10] ;  /* 0x0000100c20227981 */ /* 0x000ea2000c1e1b00 */
[----:B------:R-:W-:-:S03]  /*0980*/  DFMA R26, R26, 3, R24 ;  /* 0x400800001a1a782b */ /* 0x000fc60000000018 */
[----:B------:R-:W3:Y:S01]  /*0990*/  LDG.E.64 R24, desc[UR12][R32.64+0x18] ;  /* 0x0000180c20187981 */ /* 0x000ee2000c1e1b00 */
[----:B------:R-:W-:Y:S01]  /*09a0*/  DMUL R36, R18, UR26 ;  /* 0x0000001a12247c28 */ /* 0x000fe20008000000 */
[----:B------:R-:W4:Y:S07]  /*09b0*/  LDCU.128 UR24, c[0x3][0xb0] ;  /* 0x00c01600ff1877ac */ /* 0x000f2e0008000c00 */
[----:B--2---:R-:W-:Y:S02]  /*09c0*/  DFMA R30, R30, R36, R34 ;  /* 0x000000241e1e722b */ /* 0x004fe40000000022 */
[----:B0-----:R-:W-:-:S05]  /*09d0*/  DMUL R34, R18, UR16 ;  /* 0x0000001012227c28 */ /* 0x001fca0008000000 */
[----:B------:R-:W-:Y:S03]  /*09e0*/  STG.E.64 desc[UR12][R32.64+0x10], R30 ;  /* 0x0000101e20007986 */ /* 0x000fe6000c101b0c */
[----:B---3--:R-:W-:Y:S01]  /*09f0*/  DFMA R26, R26, R34, R24 ;  /* 0x000000221a1a722b */ /* 0x008fe20000000018 */
[----:B------:R-:W-:-:S04]  /*0a00*/  VIADD R25, R17, 0x4 ;  /* 0x0000000411197836 */ /* 0x000fc80000000000 */
[----:B------:R-:W-:Y:S02]  /*0a10*/  IMAD.WIDE R24, R25, 0x8, R6 ;  /* 0x0000000819187825 */ /* 0x000fe400078e0206 */
[----:B------:R0:W-:Y:S04]  /*0a20*/  STG.E.64 desc[UR12][R32.64+0x18], R26 ;  /* 0x0000181a20007986 */ /* 0x0001e8000c101b0c */
[----:B------:R-:W2:Y:S04]  /*0a30*/  LDG.E.64 R34, desc[UR12][R24.64] ;  /* 0x0000000c18227981 */ /* 0x000ea8000c1e1b00 */
[----:B0-----:R-:W3:Y:S01]  /*0a40*/  LDG.E.64 R26, desc[UR12][R24.64+0x8] ;  /* 0x0000080c181a7981 */ /* 0x001ee2000c1e1b00 */
[----:B------:R-:W-:Y:S01]  /*0a50*/  DMUL R22, R28, R22 ;  /* 0x000000161c167228 */ /* 0x000fe20000000000 */
[----:B-1----:R-:W0:Y:S01]  /*0a60*/  I2F.F64 R36, UR20 ;  /* 0x0000001400247d12 */ /* 0x002e220008201c00 */
[----:B------:R-:W-:Y:S01]  /*0a70*/  DMUL R28, R18, UR18 ;  /* 0x00000012121c7c28 */ /* 0x000fe20008000000 */
[----:B------:R-:W1:Y:S05]  /*0a80*/  LDCU.128 UR16, c[0x3][0x110] ;  /* 0x00c02200ff1077ac */ /* 0x000e6a0008000c00 */
[----:B------:R-:W-:-:S08]  /*0a90*/  DMUL R22, R22, 9 ;  /* 0x4022000016167828 */ /* 0x000fd00000000000 */
[----:B------:R-:W-:Y:S01]  /*0aa0*/  DFMA R22, R20, 3, R22 ;  /* 0x400800001416782b */ /* 0x000fe20000000016 */
[----:B------:R-:W4:Y:S01]  /*0ab0*/  I2F.F64 R20, UR33 ;  /* 0x0000002100147d12 */ /* 0x000f220008201c00 */
[C---:B0-----:R-:W-:Y:S02]  /*0ac0*/  DMUL R32, R4.reuse, R36 ;  /* 0x0000002404207228 */ /* 0x041fe40000000000 */
[----:B------:R-:W-:-:S08]  /*0ad0*/  DADD R30, -R4, R36 ;  /* 0x00000000041e7229 */ /* 0x000fd00000000124 */
[----:B------:R-:W-:Y:S02]  /*0ae0*/  DMUL R30, R12, R30 ;  /* 0x0000001e0c1e7228 */ /* 0x000fe40000000000 */
[----:B----4-:R-:W-:Y:S02]  /*0af0*/  DFMA R32, R10, R20, R32 ;  /* 0x000000140a20722b */ /* 0x010fe40000000020 */
[----:B--2---:R-:W-:Y:S02]  /*0b00*/  DFMA R28, R22, R28, R34 ;  /* 0x0000001c161c722b */ /* 0x004fe40000000022 */
[----:B------:R-:W-:Y:S01]  /*0b10*/  DMUL R34, R12, R36 ;  /* 0x000000240c227228 */ /* 0x000fe20000000000 */
[----:B------:R-:W0:Y:S01]  /*0b20*/  I2F.F64 R22, UR31 ;  /* 0x0000001f00167d12 */ /* 0x000e220008201c00 */
[----:B------:R-:W2:Y:S03]  /*0b30*/  LDCU.128 UR28, c[0x3][0x20] ;  /* 0x00c00400ff1c77ac */ /* 0x000ea60008000c00 */
[----:B------:R-:W-:Y:S03]  /*0b40*/  STG.E.64 desc[UR12][R24.64], R28 ;  /* 0x0000001c18007986 */ /* 0x000fe6000c101b0c */
[----:B------:R-:W-:-:S02]  /*0b50*/  DFMA R34, R14, R20, R34 ;  /* 0x000000140e22722b */ /* 0x000fc40000000022 */
[----:B------:R-:W-:Y:S02]  /*0b60*/  DADD R20, -R10, R20 ;  /* 0x000000000a147229 */ /* 0x000fe40000000114 */
[----:B0-----:R-:W-:-:S04]  /*0b70*/  DFMA R32, R2, R22, R32 ;  /* 0x000000160220722b */ /* 0x001fc80000000020 */
[----:B------:R-:W-:Y:S02]  /*0b80*/  DFMA R34, R8, R22, R34 ;  /* 0x000000160822722b */ /* 0x000fe40000000022 */
[----:B------:R-:W-:Y:S02]  /*0b90*/  DFMA R20, R14, R20, R30 ;  /* 0x000000140e14722b */ /* 0x000fe4000000001e */
[----:B------:R-:W-:Y:S02]  /*0ba0*/  DADD R22, -R2, R22 ;  /* 0x0000000002167229 */ /* 0x000fe40000000116 */
[----:B-1----:R-:W-:Y:S02]  /*0bb0*/  DMUL R30, R18, UR16 ;  /* 0x00000010121e7c28 */ /* 0x002fe40008000000 */
[----:B------:R-:W-:-:S04]  /*0bc0*/  DMUL R32, R32, R34 ;  /* 0x0000002220207228 */ /* 0x000fc80000000000 */
[----:B------:R-:W-:-:S04]  /*0bd0*/  DFMA R20, R8, R22, R20 ;  /* 0x000000160814722b */ /* 0x000fc80000000014 */
[----:B------:R-:W-:Y:S02]  /*0be0*/  DMUL R22, R32, 9 ;  /* 0x4022000020167828 */ /* 0x000fe40000000000 */
[----:B------:R-:W0:Y:S06]  /*0bf0*/  I2F.F64 R32, UR21 ;  /* 0x0000001500207d12 */ /* 0x000e2c0008201c00 */
[----:B------:R-:W-:Y:S02]  /*0c00*/  DFMA R20, R20, 3, R22 ;  /* 0x400800001414782b */ /* 0x000fe40000000016 */
[----:B------:R-:W1:Y:S06]  /*0c10*/  I2F.F64 R22, UR34 ;  /* 0x0000002200167d12 */ /* 0x000e6c0008201c00 */
[----:B---3--:R-:W-:-:S02]  /*0c20*/  DFMA R20, R20, R30, R26 ;  /* 0x0000001e1414722b */ /* 0x008fc4000000001a */
[C---:B0-----:R-:W-:Y:S01]  /*0c30*/  DADD R36, -R4.reuse, R32 ;  /* 0x0000000004247229 */ /* 0x041fe20000000120 */
[----:B------:R-:W0:Y:S01]  /*0c40*/  I2F.F64 R30, UR22 ;  /* 0x00000016001e7d12 */ /* 0x000e220008201c00 */
[-C--:B------:R-:W-:Y:S02]  /*0c50*/  DMUL R26, R4, R32.reuse ;  /* 0x00000020041a7228 */ /* 0x080fe40000000000 */
[----:B------:R-:W-:Y:S01]  /*0c60*/  DMUL R32, R12, R32 ;  /* 0x000000200c207228 */ /* 0x000fe20000000000 */
[----:B------:R3:W-:Y:S01]  /*0c70*/  STG.E.64 desc[UR12][R24.64+0x8], R20 ;  /* 0x0000081418007986 */ /* 0x0007e2000c101b0c */
[----:B-1----:R-:W-:Y:S02]  /*0c80*/  DADD R34, -R10, R22 ;  /* 0x000000000a227229 */ /* 0x002fe40000000116 */
[----:B------:R-:W-:Y:S02]  /*0c90*/  DMUL R36, R12, R36 ;  /* 0x000000240c247228 */ /* 0x000fe40000000000 */
[----:B------:R-:W-:-:S02]  /*0ca0*/  DFMA R26, R10, R22, R26 ;  /* 0x000000160a1a722b */ /* 0x000fc4000000001a */
[C---:B------:R-:W-:Y:S02]  /*0cb0*/  DFMA R22, R14.reuse, R22, R32 ;  /* 0x000000160e16722b */ /* 0x040fe40000000020 */
[----:B------:R-:W1:Y:S02]  /*0cc0*/  I2F.F64 R32, UR35 ;  /* 0x0000002300207d12 */ /* 0x000e640008201c00 */
[----:B------:R-:W-:Y:S02]  /*0cd0*/  DFMA R34, R14, R34, R36 ;  /* 0x000000220e22722b */ /* 0x000fe40000000024 */
[----:B0-----:R-:W-:-:S04]  /*0ce0*/  DADD R36, -R4, R30 ;  /* 0x0000000004247229 */ /* 0x001fc8000000011e */
[----:B---3--:R-:W0:Y:S04]  /*0cf0*/  I2F.F64 R20, UR24 ;  /* 0x0000001800147d12 */ /* 0x008e280008201c00 */
[----:B------:R-:W-:Y:S02]  /*0d00*/  DMUL R36, R12, R36 ;  /* 0x000000240c247228 */ /* 0x000fe40000000000 */
[----:B-1----:R-:W-:Y:S02]  /*0d10*/  DADD R24, -R10, R32 ;  /* 0x000000000a187229 */ /* 0x002fe40000000120 */
[-C--:B0-----:R-:W-:Y:S02]  /*0d20*/  DFMA R26, R2, R20.reuse, R26 ;  /* 0x00000014021a722b */ /* 0x081fe4000000001a */
[----:B------:R-:W-:-:S02]  /*0d30*/  DFMA R28, R8, R20, R22 ;  /* 0x00000014081c722b */ /* 0x000fc40000000016 */
[----:B------:R-:W-:Y:S01]  /*0d40*/  DADD R20, -R2, R20 ;  /* 0x0000000002147229 */ /* 0x000fe20000000114 */
[----:B------:R-:W0:Y:S01]  /*0d50*/  I2F.F64 R22, UR25 ;  /* 0x0000001900167d12 */ /* 0x000e220008201c00 */
[----:B------:R-:W-:Y:S02]  /*0d60*/  DFMA R24, R14, R24, R36 ;  /* 0x000000180e18722b */ /* 0x000fe40000000024 */
[----:B------:R-:W-:Y:S02]  /*0d70*/  DMUL R36, R12, R30 ;  /* 0x0000001e0c247228 */ /* 0x000fe40000000000 */
[----:B------:R-:W-:Y:S02]  /*0d80*/  DMUL R28, R26, R28 ;  /* 0x0000001c1a1c7228 */ /* 0x000fe40000000000 */
[----:B------:R-:W-:Y:S01]  /*0d90*/  DFMA R20, R8, R20, R34 ;  /* 0x000000140814722b */ /* 0x000fe20000000022 */
[----:B------:R-:W1:Y:S01]  /*0da0*/  I2F.F64 R26, UR23 ;  /* 0x00000017001a7d12 */ /* 0x000e620008201c00 */
[----:B------:R-:W-:Y:S01]  /*0db0*/  DMUL R34, R4, R30 ;  /* 0x0000001e04227228 */ /* 0x000fe20000000000 */
[----:B------:R-:W3:Y:S03]  /*0dc0*/  LDCU.128 UR20, c[0x3][0x70] ;  /* 0x00c00e00ff1477ac */ /* 0x000ee60008000c00 */
[----:B------:R-:W-:-:S04]  /*0dd0*/  DMUL R28, R28, 9 ;  /* 0x402200001c1c7828 */ /* 0x000fc80000000000 */
[-C--:B------:R-:W-:Y:S02]  /*0de0*/  DFMA R30, R10, R32.reuse, R34 ;  /* 0x000000200a1e722b */ /* 0x080fe40000000022 */
[----:B------:R-:W-:Y:S02]  /*0df0*/  DFMA R32, R14, R32, R36 ;  /* 0x000000200e20722b */ /* 0x000fe40000000024 */
[----:B0-----:R-:W-:Y:S02]  /*0e00*/  DADD R34, -R2, R22 ;  /* 0x0000000002227229 */ /* 0x001fe40000000116 */
[----:B-1----:R-:W-:Y:S02]  /*0e10*/  DADD R36, -R4, R26 ;  /* 0x0000000004247229 */ /* 0x002fe4000000011a */
[-C--:B------:R-:W-:Y:S02]  /*0e20*/  DFMA R30, R2, R22.reuse, R30 ;  /* 0x00000016021e722b */ /* 0x080fe4000000001e */
[----:B------:R-:W-:-:S02]  /*0e30*/  DFMA R22, R8, R22, R32 ;  /* 0x000000160816722b */ /* 0x000fc40000000020 */
[----:B--2---:R-:W0:Y:S01]  /*0e40*/  I2F.F64 R32, UR28 ;  /* 0x0000001c00207d12 */ /* 0x004e220008201c00 */
[----:B------:R-:W-:Y:S02]  /*0e50*/  DFMA R24, R8, R34, R24 ;  /* 0x000000220818722b */ /* 0x000fe40000000018 */
[----:B------:R-:W-:-:S03]  /*0e60*/  DMUL R36, R12, R36 ;  /* 0x000000240c247228 */ /* 0x000fc60000000000 */
[----:B------:R-:W-:Y:S02]  /*0e70*/  DMUL R22, R30, R22 ;  /* 0x000000161e167228 */ /* 0x000fe40000000000 */
[----:B------:R-:W1:Y:S01]  /*0e80*/  I2F.F64 R34, UR26 ;  /* 0x0000001a00227d12 */ /* 0x000e620008201c00 */
[----:B------:R-:W-:Y:S02]  /*0e90*/  DFMA R30, R20, 3, R28 ;  /* 0x40080000141e782b */ /* 0x000fe4000000001c */
[----:B0-----:R-:W-:-:S08]  /*0ea0*/  DADD R20, -R10, R32 ;  /* 0x000000000a147229 */ /* 0x001fd00000000120 */
[----:B------:R-:W-:Y:S02]  /*0eb0*/  DFMA R20, R14, R20, R36 ;  /* 0x000000140e14722b */ /* 0x000fe40000000024 */
[----:B-1----:R-:W-:-:S08]  /*0ec0*/  DADD R28, -R2, R34 ;  /* 0x00000000021c7229 */ /* 0x002fd00000000122 */
[----:B------:R-:W-:Y:S02]  /*0ed0*/  DFMA R20, R8, R28, R20 ;  /* 0x0000001c0814722b */ /* 0x000fe40000000014 */
[-C--:B------:R-:W-:Y:S02]  /*0ee0*/  DMUL R28, R4, R26.reuse ;  /* 0x0000001a041c7228 */ /* 0x080fe40000000000 */
[----:B------:R-:W-:-:S06]  /*0ef0*/  DMUL R26, R12, R26 ;  /* 0x0000001a0c1a7228 */ /* 0x000fcc0000000000 */
[-C--:B------:R-:W-:Y:S02]  /*0f00*/  DFMA R28, R10, R32.reuse, R28 ;  /* 0x000000200a1c722b */ /* 0x080fe4000000001c */
[----:B------:R-:W-:Y:S01]  /*0f10*/  DFMA R26, R14, R32, R26 ;  /* 0x000000200e1a722b */ /* 0x000fe2000000001a */
[----:B------:R-:W-:Y:S01]  /*0f20*/  IADD3 R33, PT, PT, R17, 0x4, RZ ;  /* 0x0000000411217810 */ /* 0x000fe20007ffe0ff */
[----:B------:R-:W-:-:S04]  /*0f30*/  DMUL R22, R22, 9 ;  /* 0x4022000016167828 */ /* 0x000fc80000000000 */
[-C--:B------:R-:W-:Y:S01]  /*0f40*/  DFMA R28, R2, R34.reuse, R28 ;  /* 0x00000022021c722b */ /* 0x080fe2000000001c */
[----:B------:R-:W-:Y:S01]  /*0f50*/  IMAD.WIDE R32, R33, 0x8, R6 ;  /* 0x0000000821207825 */ /* 0x000fe200078e0206 */
[----:B------:R-:W-:-:S04]  /*0f60*/  DFMA R26, R8, R34, R26 ;  /* 0x00000022081a722b */ /* 0x000fc8000000001a */
[----:B------:R-:W2:Y:S01]  /*0f70*/  LDG.E.64 R34, desc[UR12][R32.64+0x10] ;  /* 0x0000100c20227981 */ /* 0x000ea2000c1e1b00 */
[----:B------:R-:W-:-:S03]  /*0f80*/  DFMA R24, R24, 3, R22 ;  /* 0x400800001818782b */ /* 0x000fc60000000016 */
[----:B------:R-:W4:Y:S01]  /*0f90*/  LDG.E.64 R22, desc[UR12][R32.64+0x18] ;  /* 0x0000180c20167981 */ /* 0x000f22000c1e1b00 */
[----:B------:R-:W-:Y:S01]  /*0fa0*/  DMUL R36, R18, UR18 ;  /* 0x0000001212247c28 */ /* 0x000fe20008000000 */
[----:B------:R-:W0:Y:S07]  /*0fb0*/  LDCU.128 UR16, c[0x3][0x120] ;  /* 0x00c02400ff1077ac */ /* 0x000e2e0008000c00 */
[----:B--2---:R-:W-:Y:S02]  /*0fc0*/  DFMA R30, R30, R36, R34 ;  /* 0x000000241e1e722b */ /* 0x004fe40000000022 */
[----:B0-----:R-:W-:-:S05]  /*0fd0*/  DMUL R34, R18, UR16 ;  /* 0x0000001012227c28 */ /* 0x001fca0008000000 */
[----:B------:R0:W-:Y:S03]  /*0fe0*/  STG.E.64 desc[UR12][R32.64+0x10], R30 ;  /* 0x0000101e20007986 */ /* 0x0001e6000c101b0c */
[----:B----4-:R-:W-:Y:S01]  /*0ff0*/  DFMA R36, R24, R34, R22 ;  /* 0x000000221824722b */ /* 0x010fe20000000016 */
[----:B------:R-:W-:-:S04]  /*1000*/  VIADD R23, R17, 0x8 ;  /* 0x0000000811177836 */ /* 0x000fc80000000000 */
[----:B------:R-:W-:Y:S02]  /*1010*/  IMAD.WIDE R22, R23, 0x8, R6 ;  /* 0x0000000817167825 */ /* 0x000fe400078e0206 */
[----:B------:R1:W-:Y:S04]  /*1020*/  STG.E.64 desc[UR12][R32.64+0x18], R36 ;  /* 0x0000182420007986 */ /* 0x0003e8000c101b0c */
[----:B------:R-:W2:Y:S04]  /*1030*/  LDG.E.64 R34, desc[UR12][R22.64] ;  /* 0x0000000c16227981 */ /* 0x000ea8000c1e1b00 */
[----:B------:R-:W4:Y:S01]  /*1040*/  LDG.E.64 R24, desc[UR12][R22.64+0x8] ;  /* 0x0000080c16187981 */ /* 0x000f22000c1e1b00 */
[----:B------:R-:W-:Y:S01]  /*1050*/  DMUL R26, R28, R26 ;  /* 0x0000001a1c1a7228 */ /* 0x000fe20000000000 */
[----:B---3--:R-:W1:Y:S01]  /*1060*/  I2F.F64 R28, UR20 ;  /* 0x00000014001c7d12 */ /* 0x008e620008201c00 */
[----:B0-----:R-:W-:Y:S01]  /*1070*/  DMUL R30, R18, UR18 ;  /* 0x00000012121e7c28 */ /* 0x001fe20008000000 */
[----:B------:R-:W0:Y:S05]  /*1080*/  LDCU.128 UR16, c[0x3][0x130] ;  /* 0x00c02600ff1077ac */ /* 0x000e2a0008000c00 */
[----:B------:R-:W-:-:S08]  /*1090*/  DMUL R26, R26, 9 ;  /* 0x402200001a1a7828 */ /* 0x000fd00000000000 */
[----:B------:R-:W-:Y:S01]  /*10a0*/  DFMA R26, R20, 3, R26 ;  /* 0x40080000141a782b */ /* 0x000fe2000000001a */
[----:B------:R-:W3:Y:S01]  /*10b0*/  I2F.F64 R20, UR29 ;  /* 0x0000001d00147d12 */ /* 0x000ee20008201c00 */
[----:B-1----:R-:W-:-:S08]  /*10c0*/  DMUL R32, R4, R28 ;  /* 0x0000001c04207228 */ /* 0x002fd00000000000 */
[----:B---3--:R-:W-:Y:S02]  /*10d0*/  DFMA R32, R10, R20, R32 ;  /* 0x000000140a20722b */ /* 0x008fe40000000020 */
[----:B--2---:R-:W-:Y:S02]  /*10e0*/  DFMA R30, R26, R30, R34 ;  /* 0x0000001e1a1e722b */ /* 0x004fe40000000022 */
[----:B------:R-:W-:Y:S01]  /*10f0*/  DMUL R34, R12, R28 ;  /* 0x0000001c0c227228 */ /* 0x000fe20000000000 */
[----:B------:R-:W1:Y:S01]  /*1100*/  I2F.F64 R26, UR27 ;  /* 0x0000001b001a7d12 */ /* 0x000e620008201c00 */
[----:B------:R-:W-:Y:S01]  /*1110*/  DADD R28, -R4, R28 ;  /* 0x00000000041c7229 */ /* 0x000fe2000000011c */
[----:B------:R-:W2:Y:S02]  /*1120*/  LDCU.128 UR24, c[0x3][0xc0] ;  /* 0x00c01800ff1877ac */ /* 0x000ea40008000c00 */
[----:B------:R-:W-:Y:S03]  /*1130*/  STG.E.64 desc[UR12][R22.64], R30 ;  /* 0x0000001e16007986 */ /* 0x000fe6000c101b0c */
[----:B------:R-:W-:-:S02]  /*1140*/  DFMA R34, R14, R20, R34 ;  /* 0x000000140e22722b */ /* 0x000fc40000000022 */
[----:B------:R-:W-:Y:S02]  /*1150*/  DADD R20, -R10, R20 ;  /* 0x000000000a147229 */ /* 0x000fe40000000114 */
[----:B------:R-:W-:Y:S02]  /*1160*/  DMUL R28, R12, R28 ;  /* 0x0000001c0c1c7228 */ /* 0x000fe40000000000 */
[-C--:B-1----:R-:W-:Y:S02]  /*1170*/  DFMA R32, R2, R26.reuse, R32 ;  /* 0x0000001a0220722b */ /* 0x082fe40000000020 */
[----:B------:R-:W-:-:S04]  /*1180*/  DFMA R34, R8, R26, R34 ;  /* 0x0000001a0822722b */ /* 0x000fc80000000022 */
[----:B------:R-:W-:Y:S02]  /*1190*/  DFMA R20, R14, R20, R28 ;  /* 0x000000140e14722b */ /* 0x000fe4000000001c */
[----:B------:R-:W-:Y:S02]  /*11a0*/  DADD R26, -R2, R26 ;  /* 0x00000000021a7229 */ /* 0x000fe4000000011a */
[----:B0-----:R-:W-:Y:S02]  /*11b0*/  DMUL R28, R18, UR16 ;  /* 0x00000010121c7c28 */ /* 0x001fe40008000000 */
[----:B------:R-:W-:-:S04]  /*11c0*/  DMUL R32, R32, R34 ;  /* 0x0000002220207228 */ /* 0x000fc80000000000 */
[----:B------:R-:W-:-:S04]  /*11d0*/  DFMA R20, R8, R26, R20 ;  /* 0x0000001a0814722b */ /* 0x000fc80000000014 */
[----:B------:R-:W-:Y:S02]  /*11e0*/  DMUL R26, R32, 9 ;  /* 0x40220000201a7828 */ /* 0x000fe40000000000 */
[----:B------:R-:W0:Y:S06]  /*11f0*/  I2F.F64 R32, UR21 ;  /* 0x0000001500207d12 */ /* 0x000e2c0008201c00 */
[----:B------:R-:W-:Y:S02]  /*1200*/  DFMA R20, R20, 3, R26 ;  /* 0x400800001414782b */ /* 0x000fe4000000001a */
[----:B------:R-:W1:Y:S06]  /*1210*/  I2F.F64 R26, UR30 ;  /* 0x0000001e001a7d12 */ /* 0x000e6c0008201c00 */
[----:B----4-:R-:W-:-:S02]  /*1220*/  DFMA R24, R20, R28, R24 ;  /* 0x0000001c1418722b */ /* 0x010fc40000000018 */
        /* <DEDUP_REMOVED lines=9> */
[----:B------:R-:W1:Y:S01]  /*12c0*/  I2F.F64 R32, UR31 ;  /* 0x0000001f00207d12 */ /* 0x000e620008201c00 */
[----:B------:R-:W3:Y:S01]  /*12d0*/  LDCU.128 UR28, c[0x3][0x30] ;  /* 0x00c00600ff1c77ac */ /* 0x000ee20008000c00 */
[----:B------:R-:W-:Y:S02]  /*12e0*/  DFMA R34, R14, R34, R36 ;  /* 0x000000220e22722b */ /* 0x000fe40000000024 */
[----:B0-----:R-:W-:-:S04]  /*12f0*/  DADD R36, -R4, R20 ;  /* 0x0000000004247229 */ /* 0x001fc80000000114 */
[----:B--2---:R-:W0:Y:S04]  /*1300*/  I2F.F64 R24, UR24 ;  /* 0x0000001800187d12 */ /* 0x004e280008201c00 */
        /* <DEDUP_REMOVED lines=12> */
[----:B------:R-:W2:Y:S03]  /*13d0*/  LDCU.128 UR20, c[0x3][0x80] ;  /* 0x00c01000ff1477ac */ /* 0x000ea60008000c00 */
[----:B------:R-:W-:-:S04]  /*13e0*/  DMUL R30, R30, 9 ;  /* 0x402200001e1e7828 */ /* 0x000fc80000000000 */
[-C--:B------:R-:W-:Y:S02]  /*13f0*/  DFMA R20, R10, R32.reuse, R34 ;  /* 0x000000200a14722b */ /* 0x080fe40000000022 */
[----:B------:R-:W-:Y:S02]  /*1400*/  DFMA R32, R14, R32, R36 ;  /* 0x000000200e20722b */ /* 0x000fe40000000024 */
[----:B0-----:R-:W-:Y:S02]  /*1410*/  DADD R34, -R2, R26 ;  /* 0x0000000002227229 */ /* 0x001fe4000000011a */
[----:B-1----:R-:W-:Y:S02]  /*1420*/  DMUL R36, R12, R28 ;  /* 0x0000001c0c247228 */ /* 0x002fe40000000000 */
[-C--:B------:R-:W-:Y:S02]  /*1430*/  DFMA R20, R2, R26.reuse, R20 ;  /* 0x0000001a0214722b */ /* 0x080fe40000000014 */
[----:B------:R-:W-:-:S02]  /*1440*/  DFMA R26, R8, R26, R32 ;  /* 0x0000001a081a722b */ /* 0x000fc40000000020 */
[----:B---3--:R-:W0:Y:S01]  /*1450*/  I2F.F64 R32, UR28 ;  /* 0x0000001c00207d12 */ /* 0x008e220008201c00 */
[----:B------:R-:W-:Y:S02]  /*1460*/  DFMA R22, R8, R34, R22 ;  /* 0x000000220816722b */ /* 0x000fe40000000016 */
[----:B------:R-:W-:-:S03]  /*1470*/  DADD R34, -R4, R28 ;  /* 0x0000000004227229 */ /* 0x000fc6000000011c */
[----:B------:R-:W-:Y:S02]  /*1480*/  DMUL R20, R20, R26 ;  /* 0x0000001a14147228 */ /* 0x000fe40000000000 */
[----:B------:R-:W-:Y:S01]  /*1490*/  DFMA R26, R24, 3, R30 ;  /* 0x40080000181a782b */ /* 0x000fe2000000001e */
[----:B------:R-:W1:Y:S02]  /*14a0*/  I2F.F64 R30, UR26 ;  /* 0x0000001a001e7d12 */ /* 0x000e640008201c00 */
[----:B------:R-:W-:Y:S02]  /*14b0*/  DMUL R34, R12, R34 ;  /* 0x000000220c227228 */ /* 0x000fe40000000000 */
[----:B0-----:R-:W-:-:S08]  /*14c0*/  DADD R24, -R10, R32 ;  /* 0x000000000a187229 */ /* 0x001fd00000000120 */
[----:B------:R-:W-:Y:S02]  /*14d0*/  DFMA R24, R14, R24, R34 ;  /* 0x000000180e18722b */ /* 0x000fe40000000022 */
[----:B-1----:R-:W-:-:S08]  /*14e0*/  DADD R34, -R2, R30 ;  /* 0x0000000002227229 */ /* 0x002fd0000000011e */
[----:B------:R-:W-:Y:S02]  /*14f0*/  DFMA R24, R8, R34, R24 ;  /* 0x000000220818722b */ /* 0x000fe40000000018 */
[----:B------:R-:W-:-:S08]  /*1500*/  DMUL R34, R4, R28 ;  /* 0x0000001c04227228 */ /* 0x000fd00000000000 */
[-C--:B------:R-:W-:Y:S02]  /*1510*/  DFMA R28, R10, R32.reuse, R34 ;  /* 0x000000200a1c722b */ /* 0x080fe40000000022 */
[----:B------:R-:W-:Y:S01]  /*1520*/  DFMA R34, R14, R32, R36 ;  /* 0x000000200e22722b */ /* 0x000fe20000000024 */
[----:B------:R-:W-:Y:S01]  /*1530*/  IADD3 R33, PT, PT, R17, 0x8, RZ ;  /* 0x0000000811217810 */ /* 0x000fe20007ffe0ff */
[----:B------:R-:W-:-:S04]  /*1540*/  DMUL R20, R20, 9 ;  /* 0x4022000014147828 */ /* 0x000fc80000000000 */
[-C--:B------:R-:W-:Y:S01]  /*1550*/  DFMA R28, R2, R30.reuse, R28 ;  /* 0x0000001e021c722b */ /* 0x080fe2000000001c */
[----:B------:R-:W-:Y:S01]  /*1560*/  IMAD.WIDE R32, R33, 0x8, R6 ;  /* 0x0000000821207825 */ /* 0x000fe200078e0206 */
[----:B------:R-:W-:-:S04]  /*1570*/  DFMA R30, R8, R30, R34 ;  /* 0x0000001e081e722b */ /* 0x000fc80000000022 */
[----:B------:R-:W3:Y:S01]  /*1580*/  LDG.E.64 R34, desc[UR12][R32.64+0x10] ;  /* 0x0000100c20227981 */ /* 0x000ee2000c1e1b00 */
[----:B------:R-:W-:-:S03]  /*1590*/  DFMA R22, R22, 3, R20 ;  /* 0x400800001616782b */ /* 0x000fc60000000014 */
[----:B------:R-:W4:Y:S01]  /*15a0*/  LDG.E.64 R20, desc[UR12][R32.64+0x18] ;  /* 0x0000180c20147981 */ /* 0x000f22000c1e1b00 */
[----:B------:R-:W-:Y:S01]  /*15b0*/  DMUL R36, R18, UR18 ;  /* 0x0000001212247c28 */ /* 0x000fe20008000000 */
[----:B------:R-:W0:Y:S07]  /*15c0*/  LDCU.128 UR16, c[0x3][0x140] ;  /* 0x00c02800ff1077ac */ /* 0x000e2e0008000c00 */
[----:B---3--:R-:W-:Y:S02]  /*15d0*/  DFMA R34, R26, R36, R34 ;  /* 0x000000241a22722b */ /* 0x008fe40000000022 */
[----:B0-----:R-:W-:-:S05]  /*15e0*/  DMUL R26, R18, UR16 ;  /* 0x00000010121a7c28 */ /* 0x001fca0008000000 */
[----:B------:R-:W-:Y:S03]  /*15f0*/  STG.E.64 desc[UR12][R32.64+0x10], R34 ;  /* 0x0000102220007986 */ /* 0x000fe6000c101b0c */
[----:B----4-:R-:W-:Y:S01]  /*1600*/  DFMA R20, R22, R26, R20 ;  /* 0x0000001a1614722b */ /* 0x010fe20000000014 */
[----:B------:R-:W-:-:S05]  /*1610*/  IADD3 R27, PT, PT, R17, 0xc, RZ ;  /* 0x0000000c111b7810 */ /* 0x000fca0007ffe0ff */
[----:B------:R-:W-:Y:S01]  /*1620*/  IMAD.WIDE R26, R27, 0x8, R6 ;  /* 0x000000081b1a7825 */ /* 0x000fe200078e0206 */
[----:B------:R0:W-:Y:S04]  /*1630*/  STG.E.64 desc[UR12][R32.64+0x18], R20 ;  /* 0x0000181420007986 */ /* 0x0001e8000c101b0c */
[----:B------:R-:W3:Y:S04]  /*1640*/  LDG.E.64 R36, desc[UR12][R26.64] ;  /* 0x0000000c1a247981 */ /* 0x000ee8000c1e1b00 */
[----:B0-----:R-:W4:Y:S01]  /*1650*/  LDG.E.64 R20, desc[UR12][R26.64+0x8] ;  /* 0x0000080c1a147981 */ /* 0x001f22000c1e1b00 */
[----:B------:R-:W-:-:S02]  /*1660*/  DMUL R28, R28, R30 ;  /* 0x0000001e1c1c7228 */ /* 0x000fc40000000000 */
[----:B------:R-:W-:Y:S01]  /*1670*/  DMUL R30, R18, UR18 ;  /* 0x00000012121e7c28 */ /* 0x000fe20008000000 */
[----:B------:R-:W0:Y:S05]  /*1680*/  LDCU.128 UR16, c[0x3][0x150] ;  /* 0x00c02a00ff1077ac */ /* 0x000e2a0008000c00 */
[----:B------:R-:W-:Y:S02]  /*1690*/  DMUL R22, R28, 9 ;  /* 0x402200001c167828 */ /* 0x000fe40000000000 */
[----:B--2---:R-:W1:Y:S06]  /*16a0*/  I2F.F64 R28, UR20 ;  /* 0x00000014001c7d12 */ /* 0x004e6c0008201c00 */
[----:B------:R-:W-:-:S02]  /*16b0*/  DFMA R24, R24, 3, R22 ;  /* 0x400800001818782b */ /* 0x000fc40000000016 */
[----:B------:R-:W2:Y:S01]  /*16c0*/  I2F.F64 R22, UR29 ;  /* 0x0000001d00167d12 */ /* 0x000ea20008201c00 */
[----:B-1----:R-:W-:-:S08]  /*16d0*/  DMUL R32, R12, R28 ;  /* 0x0000001c0c207228 */ /* 0x002fd00000000000 */
[----:B--2---:R-:W-:Y:S02]  /*16e0*/  DFMA R32, R14, R22, R32 ;  /* 0x000000160e20722b */ /* 0x004fe40000000020 */
[----:B---3--:R-:W-:Y:S02]  /*16f0*/  DFMA R34, R24, R30, R36 ;  /* 0x0000001e1822722b */ /* 0x008fe40000000024 */
[C---:B------:R-:W-:Y:S01]  /*1700*/  DMUL R30, R4.reuse, R28 ;  /* 0x0000001c041e7228 */ /* 0x040fe20000000000 */
[----:B------:R-:W1:Y:S01]  /*1710*/  I2F.F64 R24, UR27 ;  /* 0x0000001b00187d12 */ /* 0x000e620008201c00 */
[----:B------:R-:W-:Y:S01]  /*1720*/  DADD R28, -R4, R28 ;  /* 0x00000000041c7229 */ /* 0x000fe2000000011c */
[----:B------:R-:W2:Y:S02]  /*1730*/  LDCU.128 UR24, c[0x3][0xd0] ;  /* 0x00c01a00ff1877ac */ /* 0x000ea40008000c00 */
[----:B------:R3:W-:Y:S03]  /*1740*/  STG.E.64 desc[UR12][R26.64], R34 ;  /* 0x000000221a007986 */ /* 0x0007e6000c101b0c */
[----:B------:R-:W-:-:S02]  /*1750*/  DFMA R30, R10, R22, R30 ;  /* 0x000000160a1e722b */ /* 0x000fc4000000001e */
[----:B------:R-:W-:Y:S02]  /*1760*/  DADD R22, -R10, R22 ;  /* 0x000000000a167229 */ /* 0x000fe40000000116 */
[----:B------:R-:W-:-:S04]  /*1770*/  DMUL R28, R12, R28 ;  /* 0x0000001c0c1c7228 */ /* 0x000fc80000000000 */
[-C--:B-1----:R-:W-:Y:S02]  /*1780*/  DFMA R30, R2, R24.reuse, R30 ;  /* 0x00000018021e722b */ /* 0x082fe4000000001e */
[----:B------:R-:W-:Y:S02]  /*1790*/  DFMA R32, R8, R24, R32 ;  /* 0x000000180820722b */ /* 0x000fe40000000020 */
[----:B------:R-:W-:Y:S02]  /*17a0*/  DFMA R22, R14, R22, R28 ;  /* 0x000000160e16722b */ /* 0x000fe4000000001c */
[----:B------:R-:W-:Y:S02]  /*17b0*/  DADD R24, -R2, R24 ;  /* 0x0000000002187229 */ /* 0x000fe40000000118 */
[----:B0-----:R-:W-:Y:S02]  /*17c0*/  DMUL R28, R18, UR16 ;  /* 0x00000010121c7c28 */ /* 0x001fe40008000000 */
[----:B------:R-:W-:-:S02]  /*17d0*/  DMUL R30, R30, R32 ;  /* 0x000000201e1e7228 */ /* 0x000fc40000000000 */
[----:B------:R-:W0:Y:S02]  /*17e0*/  I2F.F64 R32, UR21 ;  /* 0x0000001500207d12 */ /* 0x000e240008201c00 */
[----:B------:R-:W-:-:S04]  /*17f0*/  DFMA R22, R8, R24, R22 ;  /* 0x000000180816722b */ /* 0x000fc80000000016 */
[----:B------:R-:W-:Y:S02]  /*1800*/  DMUL R30, R30, 9 ;  /* 0x402200001e1e7828 */ /* 0x000fe40000000000 */
[----:B------:R-:W1:Y:S06]  /*1810*/  I2F.F64 R24, UR30 ;  /* 0x0000001e00187d12 */ /* 0x000e6c0008201c00 */
[----:B------:R-:W-:Y:S02]  /*1820*/  DFMA R22, R22, 3, R30 ;  /* 0x400800001616782b */ /* 0x000fe4000000001e */
[----:B0-----:R-:W-:-:S02]  /*1830*/  DADD R36, -R4, R32 ;  /* 0x0000000004247229 */ /* 0x001fc40000000120 */
[-C--:B------:R-:W-:Y:S02]  /*1840*/  DMUL R30, R4, R32.reuse ;  /* 0x00000020041e7228 */ /* 0x080fe40000000000 */
[----:B------:R-:W-:Y:S02]  /*1850*/  DMUL R32, R12, R32 ;  /* 0x000000200c207228 */ /* 0x000fe40000000000 */
[----:B----4-:R-:W-:Y:S02]  /*1860*/  DFMA R20, R22, R28, R20 ;  /* 0x0000001c1614722b */ /* 0x010fe40000000014 */
[----:B------:R-:W3:Y:S01]  /*1870*/  I2F.F64 R22, UR22 ;  /* 0x0000001600167d12 */ /* 0x000ee20008201c00 */
[C---:B-1----:R-:W-:Y:S02]  /*1880*/  DADD R28, -R10.reuse, R24 ;  /* 0x000000000a1c7229 */ /* 0x042fe40000000118 */
[-C--:B------:R-:W-:Y:S02]  /*1890*/  DFMA R30, R10, R24.reuse, R30 ;  /* 0x000000180a1e722b */ /* 0x080fe4000000001e */
[----:B------:R-:W-:Y:S01]  /*18a0*/  DFMA R32, R14, R24, R32 ;  /* 0x000000180e20722b */ /* 0x000fe20000000020 */
[----:B------:R2:W-:Y:S01]  /*18b0*/  STG.E.64 desc[UR12][R26.64+0x8], R20 ;  /* 0x000008141a007986 */ /* 0x0005e2000c101b0c */
[----:B------:R-:W-:Y:S01]  /*18c0*/  DMUL R36, R12, R36 ;  /* 0x000000240c247228 */ /* 0x000fe20000000000 */
[----:B------:R-:W0:Y:S01]  /*18d0*/  I2F.F64 R24, UR31 ;  /* 0x0000001f00187d12 */ /* 0x000e220008201c00 */
[----:B---3--:R-:W-:-:S06]  /*18e0*/  DADD R34, -R4, R22 ;  /* 0x0000000004227229 */ /* 0x008fcc0000000116 */
[----:B------:R-:W-:Y:S02]  /*18f0*/  DFMA R28, R14, R28, R36 ;  /* 0x0000001c0e1c722b */ /* 0x000fe40000000024 */
[C---:B------:R-:W-:Y:S01]  /*1900*/  DMUL R36, R12.reuse, R22 ;  /* 0x000000160c247228 */ /* 0x040fe20000000000 */
[----:B--2---:R-:W1:Y:S01]  /*1910*/  I2F.F64 R20, UR24 ;  /* 0x0000001800147d12 */ /* 0x004e620008201c00 */
[----:B------:R-:W-:Y:S02]  /*1920*/  DMUL R34, R12, R34 ;  /* 0x000000220c227228 */ /* 0x000fe40000000000 */
[----:B0-----:R-:W-:-:S08]  /*1930*/  DADD R26, -R10, R24 ;  /* 0x000000000a1a7229 */ /* 0x001fd00000000118 */
[----:B------:R-:W-:Y:S02]  /*1940*/  DFMA R26, R14, R26, R34 ;  /* 0x0000001a0e1a722b */ /* 0x000fe40000000022 */
[-C--:B-1----:R-:W-:Y:S02]  /*1950*/  DFMA R30, R2, R20.reuse, R30 ;  /* 0x00000014021e722b */ /* 0x082fe4000000001e */
[----:B------:R-:W-:Y:S02]  /*1960*/  DFMA R32, R8, R20, R32 ;  /* 0x000000140820722b */ /* 0x000fe40000000020 */
[----:B------:R-:W-:Y:S02]  /*1970*/  DADD R20, -R2, R20 ;  /* 0x0000000002147229 */ /* 0x000fe40000000114 */
[----:B------:R-:W-:-:S04]  /*1980*/  DMUL R34, R4, R22 ;  /* 0x0000001604227228 */ /* 0x000fc80000000000 */
[----:B------:R-:W-:Y:S02]  /*1990*/  DMUL R30, R30, R32 ;  /* 0x000000201e1e7228 */ /* 0x000fe40000000000 */
[----:B------:R-:W-:Y:S01]  /*19a0*/  DFMA R20, R8, R20, R28 ;  /* 0x000000140814722b */ /* 0x000fe2000000001c */
[----:B------:R-:W0:Y:S01]  /*19b0*/  I2F.F64 R28, UR25 ;  /* 0x00000019001c7d12 */ /* 0x000e220008201c00 */
[-C--:B------:R-:W-:Y:S02]  /*19c0*/  DFMA R22, R10, R24.reuse, R34 ;  /* 0x000000180a16722b */ /* 0x080fe40000000022 */
[----:B------:R-:W-:Y:S02]  /*19d0*/  DFMA R34, R14, R24, R36 ;  /* 0x000000180e22722b */ /* 0x000fe40000000024 */
[----:B------:R-:W-:-:S03]  /*19e0*/  DMUL R30, R30, 9 ;  /* 0x402200001e1e7828 */ /* 0x000fc60000000000 */
[----:B------:R-:W1:Y:S05]  /*19f0*/  I2F.F64 R24, UR23 ;  /* 0x0000001700187d12 */ /* 0x000e6a0008201c00 */
[----:B------:R-:W-:Y:S02]  /*1a00*/  DFMA R30, R20, 3, R30 ;  /* 0x40080000141e782b */ /* 0x000fe4000000001e */
[C---:B0-----:R-:W-:Y:S02]  /*1a10*/  DADD R36, -R2.reuse, R28 ;  /* 0x0000000002247229 */ /* 0x041fe4000000011c */
[-C--:B------:R-:W-:Y:S02]  /*1a20*/  DFMA R32, R2, R28.reuse, R22 ;  /* 0x0000001c0220722b */ /* 0x080fe40000000016 */
[----:B------:R-:W-:Y:S01]  /*1a30*/  DFMA R28, R8, R28, R34 ;  /* 0x0000001c081c722b */ /* 0x000fe20000000022 */
[----:B------:R-:W0:Y:S01]  /*1a40*/  I2F.F64 R22, UR8 ;  /* 0x0000000800167d12 */ /* 0x000e220008201c00 */
[----:B-1----:R-:W-:-:S02]  /*1a50*/  DADD R34, -R4, R24 ;  /* 0x0000000004227229 */ /* 0x002fc40000000118 */
[----:B------:R-:W-:-:S04]  /*1a60*/  DFMA R26, R8, R36, R26 ;  /* 0x00000024081a722b */ /* 0x000fc8000000001a */
[----:B------:R-:W-:Y:S01]  /*1a70*/  DMUL R28, R32, R28 ;  /* 0x0000001c201c7228 */ /* 0x000fe20000000000 */
[----:B------:R-:W1:Y:S01]  /*1a80*/  I2F.F64 R32, UR26 ;  /* 0x0000001a00207d12 */ /* 0x000e620008201c00 */
[C---:B------:R-:W-:Y:S02]  /*1a90*/  DMUL R36, R12.reuse, R24 ;  /* 0x000000180c247228 */ /* 0x040fe40000000000 */
        /* <DEDUP_REMOVED lines=8> */
[----:B------:R-:W-:-:S04]  /*1b20*/  VIADD R37, R17, 0xc ;  /* 0x0000000c11257836 */ /* 0x000fc80000000000 */
[----:B------:R-:W-:Y:S01]  /*1b30*/  IMAD.WIDE R36, R37, 0x8, R6 ;  /* 0x0000000825247825 */ /* 0x000fe200078e0206 */
[-C--:B------:R-:W-:Y:S02]  /*1b40*/  DFMA R22, R2, R32.reuse, R24 ;  /* 0x000000200216722b */ /* 0x080fe40000000018 */
[----:B------:R-:W-:Y:S02]  /*1b50*/  DFMA R24, R8, R32, R34 ;  /* 0x000000200818722b */ /* 0x000fe40000000022 */
[----:B------:R-:W-:Y:S01]  /*1b60*/  DMUL R28, R28, 9 ;  /* 0x402200001c1c7828 */ /* 0x000fe20000000000 */
[----:B------:R-:W2:Y:S07]  /*1b70*/  LDG.E.64 R32, desc[UR12][R36.64+0x10] ;  /* 0x0000100c24207981 */ /* 0x000eae000c1e1b00 */
[----:B------:R-:W-:-:S02]  /*1b80*/  DFMA R26, R26, 3, R28 ;  /* 0x400800001a1a782b */ /* 0x000fc4000000001c */
[----:B------:R-:W3:Y:S01]  /*1b90*/  LDG.E.64 R28, desc[UR12][R36.64+0x18] ;  /* 0x0000180c241c7981 */ /* 0x000ee2000c1e1b00 */
[----:B------:R-:W-:Y:S01]  /*1ba0*/  DMUL R34, R18, UR18 ;  /* 0x0000001212227c28 */ /* 0x000fe20008000000 */
[----:B------:R-:W0:Y:S07]  /*1bb0*/  LDCU.128 UR16, c[0x3][0x160] ;  /* 0x00c02c00ff1077ac */ /* 0x000e2e0008000c00 */
[----:B--2---:R-:W-:Y:S02]  /*1bc0*/  DFMA R30, R30, R34, R32 ;  /* 0x000000221e1e722b */ /* 0x004fe40000000020 */
[----:B0-----:R-:W-:Y:S01]  /*1bd0*/  DMUL R34, R18, UR16 ;  /* 0x0000001012227c28 */ /* 0x001fe20008000000 */
[----:B------:R-:W-:-:S04]  /*1be0*/  IADD3 R33, PT, PT, R17, 0x10, RZ ;  /* 0x0000001011217810 */ /* 0x000fc80007ffe0ff */
[----:B------:R-:W-:Y:S01]  /*1bf0*/  STG.E.64 desc[UR12][R36.64+0x10], R30 ;  /* 0x0000101e24007986 */ /* 0x000fe2000c101b0c */
[----:B------:R-:W-:Y:S02]  /*1c00*/  IMAD.WIDE R6, R33, 0x8, R6 ;  /* 0x0000000821067825 */ /* 0x000fe400078e0206 */
[----:B---3--:R-:W-:Y:S01]  /*1c10*/  DFMA R34, R26, R34, R28 ;  /* 0x000000221a22722b */ /* 0x008fe2000000001c */
[----:B------:R-:W0:Y:S01]  /*1c20*/  I2F.F64 R26, UR4 ;  /* 0x00000004001a7d12 */ /* 0x000e220008201c00 */
[----:B------:R-:W1:Y:S05]  /*1c30*/  LDCU UR4, c[0x3][0xe0] ;  /* 0x00c01c00ff0477ac */ /* 0x000e6a0008000800 */
[----:B------:R2:W-:Y:S02]  /*1c40*/  STG.E.64 desc[UR12][R36.64+0x18], R34 ;  /* 0x0000182224007986 */ /* 0x0005e4000c101b0c */
[----:B------:R-:W3:Y:S01]  /*1c50*/  I2F.F64 R28, UR9 ;  /* 0x00000009001c7d12 */ /* 0x000ee20008201c00 */
[----:B0-----:R-:W-:-:S02]  /*1c60*/  DADD R16, -R4, R26 ;  /* 0x0000000004107229 */ /* 0x001fc4000000011a */
[-C--:B------:R-:W-:Y:S02]  /*1c70*/  DMUL R32, R4, R26.reuse ;  /* 0x0000001a04207228 */ /* 0x080fe40000000000 */
[----:B--2---:R-:W-:-:S04]  /*1c80*/  DMUL R36, R12, R26 ;  /* 0x0000001a0c247228 */ /* 0x004fc80000000000 */
[----:B------:R-:W-:Y:S02]  /*1c90*/  DMUL R30, R12, R16 ;  /* 0x000000100c1e7228 */ /* 0x000fe40000000000 */
[C---:B---3--:R-:W-:Y:S01]  /*1ca0*/  DADD R34, -R10.reuse, R28 ;  /* 0x000000000a227229 */ /* 0x048fe2000000011c */
[----:B------:R-:W2:Y:S01]  /*1cb0*/  LDG.E.64 R16, desc[UR12][R6.64] ;  /* 0x0000000c06107981 */ /* 0x000ea2000c1e1b00 */
[-C--:B------:R-:W-:Y:S02]  /*1cc0*/  DFMA R26, R10, R28.reuse, R32 ;  /* 0x0000001c0a1a722b */ /* 0x080fe40000000020 */
[C---:B------:R-:W-:Y:S01]  /*1cd0*/  DFMA R32, R14.reuse, R28, R36 ;  /* 0x0000001c0e20722b */ /* 0x040fe20000000024 */
[----:B------:R-:W3:Y:S03]  /*1ce0*/  LDG.E.64 R28, desc[UR12][R6.64+0x10] ;  /* 0x0000100c061c7981 */ /* 0x000ee6000c1e1b00 */
[----:B------:R-:W-:Y:S01]  /*1cf0*/  DFMA R36, R14, R34, R30 ;  /* 0x000000220e24722b */ /* 0x000fe2000000001e */
[----:B------:R-:W4:Y:S01]  /*1d00*/  LDG.E.64 R30, desc[UR12][R6.64+0x8] ;  /* 0x0000080c061e7981 */ /* 0x000f22000c1e1b00 */
[----:B------:R-:W-:Y:S01]  /*1d10*/  DMUL R34, R22, R24 ;  /* 0x0000001816227228 */ /* 0x000fe20000000000 */
[----:B------:R-:W0:Y:S02]  /*1d20*/  I2F.F64 R24, UR27 ;  /* 0x0000001b00187d12 */ /* 0x000e240008201c00 */
[----:B0-----:R-:W-:-:S02]  /*1d30*/  DFMA R22, R2, R24, R26 ;  /* 0x000000180216722b */ /* 0x001fc4000000001a */
[----:B------:R-:W-:-:S03]  /*1d40*/  DFMA R32, R8, R24, R32 ;  /* 0x000000180820722b */ /* 0x000fc60000000020 */
[----:B------:R-:W-:Y:S02]  /*1d50*/  DMUL R26, R34, 9 ;  /* 0x40220000221a7828 */ /* 0x000fe40000000000 */
[----:B------:R-:W0:Y:S03]  /*1d60*/  I2F.F64 R34, UR5 ;  /* 0x0000000500227d12 */ /* 0x000e260008201c00 */
[----:B------:R-:W-:-:S05]  /*1d70*/  DMUL R22, R22, R32 ;  /* 0x0000002016167228 */ /* 0x000fca0000000000 */
[----:B------:R-:W1:Y:S01]  /*1d80*/  I2F.F64 R32, UR10 ;  /* 0x0000000a00207d12 */ /* 0x000e620008201c00 */
[----:B------:R-:W-:Y:S02]  /*1d90*/  DFMA R20, R20, 3, R26 ;  /* 0x400800001414782b */ /* 0x000fe4000000001a */
[C---:B0-----:R-:W-:Y:S02]  /*1da0*/  DADD R26, -R4.reuse, R34 ;  /* 0x00000000041a7229 */ /* 0x041fe40000000122 */
[-C--:B------:R-:W-:Y:S02]  /*1db0*/  DMUL R4, R4, R34.reuse ;  /* 0x0000002204047228 */ /* 0x080fe40000000000 */
[----:B------:R-:W-:-:S06]  /*1dc0*/  DMUL R34, R12, R34 ;  /* 0x000000220c227228 */ /* 0x000fcc0000000000 */
[CC--:B-1----:R-:W-:Y:S02]  /*1dd0*/  DFMA R4, R10.reuse, R32.reuse, R4 ;  /* 0x000000200a04722b */ /* 0x0c2fe40000000004 */
[----:B------:R-:W-:Y:S02]  /*1de0*/  DADD R10, -R10, R32 ;  /* 0x000000000a0a7229 */ /* 0x000fe40000000120 */
[----:B------:R-:W-:Y:S01]  /*1df0*/  DFMA R34, R14, R32, R34 ;  /* 0x000000200e22722b */ /* 0x000fe20000000022 */
[----:B------:R-:W0:Y:S01]  /*1e00*/  I2F.F64 R32, UR4 ;  /* 0x0000000400207d12 */ /* 0x000e220008201c00 */
[----:B------:R-:W-:Y:S01]  /*1e10*/  DMUL R26, R12, R26 ;  /* 0x0000001a0c1a7228 */ /* 0x000fe20000000000 */
[----:B------:R-:W1:Y:S01]  /*1e20*/  LDCU.128 UR4, c[0x3][0x170] ;  /* 0x00c02e00ff0477ac */ /* 0x000e620008000c00 */
[C---:B------:R-:W-:Y:S02]  /*1e30*/  DADD R24, -R2.reuse, R24 ;  /* 0x0000000002187229 */ /* 0x040fe40000000118 */
[----:B0-----:R-:W-:-:S02]  /*1e40*/  DFMA R4, R2, R32, R4 ;  /* 0x000000200204722b */ /* 0x001fc40000000004 */
[----:B------:R-:W-:Y:S02]  /*1e50*/  DFMA R34, R8, R32, R34 ;  /* 0x000000200822722b */ /* 0x000fe40000000022 */
[----:B------:R-:W-:Y:S02]  /*1e60*/  DADD R2, -R2, R32 ;  /* 0x0000000002027229 */ /* 0x000fe40000000120 */
[----:B------:R-:W-:-:S04]  /*1e70*/  DFMA R10, R14, R10, R26 ;  /* 0x0000000a0e0a722b */ /* 0x000fc8000000001a */
[----:B------:R-:W-:Y:S02]  /*1e80*/  DMUL R4, R4, R34 ;  /* 0x0000002204047228 */ /* 0x000fe40000000000 */
[C---:B------:R-:W-:Y:S02]  /*1e90*/  DFMA R24, R8.reuse, R24, R36 ;  /* 0x000000180818722b */ /* 0x040fe40000000024 */
[----:B------:R-:W-:Y:S02]  /*1ea0*/  DFMA R10, R8, R2, R10 ;  /* 0x00000002080a722b */ /* 0x000fe4000000000a */
[----:B------:R-:W-:Y:S02]  /*1eb0*/  DMUL R22, R22, 9 ;  /* 0x4022000016167828 */ /* 0x000fe40000000000 */
[----:B------:R-:W-:Y:S02]  /*1ec0*/  DMUL R4, R4, 9 ;  /* 0x4022000004047828 */ /* 0x000fe40000000000 */
[----:B------:R-:W-:-:S04]  /*1ed0*/  DMUL R2, R18, UR18 ;  /* 0x0000001212027c28 */ /* 0x000fc80008000000 */
[----:B------:R-:W-:Y:S02]  /*1ee0*/  DFMA R22, R24, 3, R22 ;  /* 0x400800001816782b */ /* 0x000fe40000000016 */
[----:B------:R-:W-:Y:S02]  /*1ef0*/  DFMA R10, R10, 3, R4 ;  /* 0x400800000a0a782b */ /* 0x000fe40000000004 */
[C---:B-1----:R-:W-:Y:S02]  /*1f00*/  DMUL R4, R18.reuse, UR4 ;  /* 0x0000000412047c28 */ /* 0x042fe40008000000 */
[----:B------:R-:W-:Y:S02]  /*1f10*/  DMUL R18, R18, UR6 ;  /* 0x0000000612127c28 */ /* 0x000fe40008000000 */
[----:B--2---:R-:W-:-:S06]  /*1f20*/  DFMA R2, R20, R2, R16 ;  /* 0x000000021402722b */ /* 0x004fcc0000000010 */
[----:B---3--:R-:W-:Y:S02]  /*1f30*/  DFMA R10, R10, R18, R28 ;  /* 0x000000120a0a722b */ /* 0x008fe4000000001c */
[----:B----4-:R-:W-:Y:S01]  /*1f40*/  DFMA R4, R22, R4, R30 ;  /* 0x000000041604722b */ /* 0x010fe2000000001e */
[----:B------:R-:W-:Y:S04]  /*1f50*/  STG.E.64 desc[UR12][R6.64], R2 ;  /* 0x0000000206007986 */ /* 0x000fe8000c101b0c */
[----:B------:R-:W-:Y:S04]  /*1f60*/  STG.E.64 desc[UR12][R6.64+0x10], R10 ;  /* 0x0000100a06007986 */ /* 0x000fe8000c101b0c */
[----:B------:R-:W-:Y:S01]  /*1f70*/  STG.E.64 desc[UR12][R6.64+0x8], R4 ;  /* 0x0000080406007986 */ /* 0x000fe2000c101b0c */
[----:B------:R-:W-:Y:S05]  /*1f80*/  EXIT ;  /* 0x000000000000794d */ /* 0x000fea0003800000 */
        .weak           $__internal_1_$__cuda_sm20_dblrcp_rn_slowpath_v3
        .type           $__internal_1_$__cuda_sm20_dblrcp_rn_slowpath_v3,@function
        .size           $__internal_1_$__cuda_sm20_dblrcp_rn_slowpath_v3,(.L_x_152 - $__internal_1_$__cuda_sm20_dblrcp_rn_slowpath_v3)
$__internal_1_$__cuda_sm20_dblrcp_rn_slowpath_v3:
[----:B------:R-:W-:Y:S01]  /*1f90*/  MOV R6, R22 ;  /* 0x0000001600067202 */ /* 0x000fe20000000f00 */
[----:B------:R-:W-:Y:S01]  /*1fa0*/  IMAD.MOV.U32 R7, RZ, RZ, R23 ;  /* 0x000000ffff077224 */ /* 0x000fe200078e0017 */
[----:B------:R-:W-:Y:S05]  /*1fb0*/  BSSY.RECONVERGENT B1, `(.L_x_47) ;  /* 0x0000024000017945 */ /* 0x000fea0003800200 */
[----:B------:R-:W-:-:S14]  /*1fc0*/  DSETP.GTU.AND P0, PT, |R6|, +INF , PT ;  /* 0x7ff000000600742a */ /* 0x000fdc0003f0c200 */
[----:B------:R-:W-:Y:S05]  /*1fd0*/  @P0 BRA `(.L_x_48) ;  /* 0x00000000007c0947 */ /* 0x000fea0003800000 */
[----:B------:R-:W-:-:S04]  /*1fe0*/  LOP3.LUT R22, R23, 0x7fffffff, RZ, 0xc0, !PT ;  /* 0x7fffffff17167812 */ /* 0x000fc800078ec0ff */
[----:B------:R-:W-:-:S04]  /*1ff0*/  IADD3 R16, PT, PT, R22, -0x1, RZ ;  /* 0xffffffff16107810 */ /* 0x000fc80007ffe0ff */
[----:B------:R-:W-:-:S13]  /*2000*/  ISETP.GE.U32.AND P0, PT, R16, 0x7fefffff, PT ;  /* 0x7fefffff1000780c */ /* 0x000fda0003f06070 */
[----:B------:R-:W-:Y:S02]  /*2010*/  @P0 LOP3.LUT R19, R7, 0x7ff00000, RZ, 0x3c, !PT ;  /* 0x7ff0000007130812 */ /* 0x000fe400078e3cff */
[----:B------:R-:W-:Y:S01]  /*2020*/  @P0 MOV R18, RZ ;  /* 0x000000ff00120202 */ /* 0x000fe20000000f00 */
[----:B------:R-:W-:Y:S06]  /*2030*/  @P0 BRA `(.L_x_49) ;  /* 0x00000000006c0947 */ /* 0x000fec0003800000 */
[----:B------:R-:W-:-:S13]  /*2040*/  ISETP.GE.U32.AND P0, PT, R22, 0x1000001, PT ;  /* 0x010000011600780c */ /* 0x000fda0003f06070 */
[----:B------:R-:W-:Y:S05]  /*2050*/  @!P0 BRA `(.L_x_50) ;  /* 0x0000000000348947 */ /* 0x000fea0003800000 */
[----:B------:R-:W-:Y:S01]  /*2060*/  VIADD R19, R7, 0xc0200000 ;  /* 0xc020000007137836 */ /* 0x000fe20000000000 */
[----:B------:R-:W-:-:S03]  /*2070*/  MOV R18, R6 ;  /* 0x0000000600127202 */ /* 0x000fc60000000f00 */
[----:B------:R-:W0:Y:S03]  /*2080*/  MUFU.RCP64H R21, R19 ;  /* 0x0000001300157308 */ /* 0x000e260000001800 */
[----:B0-----:R-:W-:-:S08]  /*2090*/  DFMA R22, -R18, R20, 1 ;  /* 0x3ff000001216742b */ /* 0x001fd00000000114 */
[----:B------:R-:W-:-:S08]  /*20a0*/  DFMA R22, R22, R22, R22 ;  /* 0x000000161616722b */ /* 0x000fd00000000016 */
[----:B------:R-:W-:-:S08]  /*20b0*/  DFMA R22, R20, R22, R20 ;  /* 0x000000161416722b */ /* 0x000fd00000000014 */
[----:B------:R-:W-:-:S08]  /*20c0*/  DFMA R20, -R18, R22, 1 ;  /* 0x3ff000001214742b */ /* 0x000fd00000000116 */
[----:B------:R-:W-:-:S08]  /*20d0*/  DFMA R20, R22, R20, R22 ;  /* 0x000000141614722b */ /* 0x000fd00000000016 */
[----:B------:R-:W-:-:S08]  /*20e0*/  DMUL R20, R20, 2.2250738585072013831e-308 ;  /* 0x0010000014147828 */ /* 0x000fd00000000000 */
[----:B------:R-:W-:-:S08]  /*20f0*/  DFMA R6, -R6, R20, 1 ;  /* 0x3ff000000606742b */ /* 0x000fd00000000114 */
[----:B------:R-:W-:-:S08]  /*2100*/  DFMA R6, R6, R6, R6 ;  /* 0x000000060606722b */ /* 0x000fd00000000006 */
[----:B------:R-:W-:Y:S01]  /*2110*/  DFMA R18, R20, R6, R20 ;  /* 0x000000061412722b */ /* 0x000fe20000000014 */
[----:B------:R-:W-:Y:S10]  /*2120*/  BRA `(.L_x_49) ;  /* 0x0000000000307947 */ /* 0x000ff40003800000 */
.L_x_50:
[----:B------:R-:W-:Y:S01]  /*2130*/  DMUL R6, R6, 8.11296384146066816958e+31 ;  /* 0x4690000006067828 */ /* 0x000fe20000000000 */
[----:B------:R-:W-:-:S05]  /*2140*/  MOV R18, R20 ;  /* 0x0000001400127202 */ /* 0x000fca0000000f00 */
[----:B------:R-:W0:Y:S02]  /*2150*/  MUFU.RCP64H R19, R7 ;  /* 0x0000000700137308 */ /* 0x000e240000001800 */
[----:B0-----:R-:W-:-:S08]  /*2160*/  DFMA R20, -R6, R18, 1 ;  /* 0x3ff000000614742b */ /* 0x001fd00000000112 */
[----:B------:R-:W-:-:S08]  /*2170*/  DFMA R20, R20, R20, R20 ;  /* 0x000000141414722b */ /* 0x000fd00000000014 */
[----:B------:R-:W-:-:S08]  /*2180*/  DFMA R20, R18, R20, R18 ;  /* 0x000000141214722b */ /* 0x000fd00000000012 */
[----:B------:R-:W-:-:S08]  /*2190*/  DFMA R18, -R6, R20, 1 ;  /* 0x3ff000000612742b */ /* 0x000fd00000000114 */
[----:B------:R-:W-:-:S08]  /*21a0*/  DFMA R18, R20, R18, R20 ;  /* 0x000000121412722b */ /* 0x000fd00000000014 */
[----:B------:R-:W-:Y:S01]  /*21b0*/  DMUL R18, R18, 8.11296384146066816958e+31 ;  /* 0x4690000012127828 */ /* 0x000fe20000000000 */
[----:B------:R-:W-:Y:S10]  /*21c0*/  BRA `(.L_x_49) ;  /* 0x0000000000087947 */ /* 0x000ff40003800000 */
.L_x_48:
[----:B------:R-:W-:Y:S01]  /*21d0*/  LOP3.LUT R19, R7, 0x80000, RZ, 0xfc, !PT ;  /* 0x0008000007137812 */ /* 0x000fe200078efcff */
[----:B------:R-:W-:-:S07]  /*21e0*/  IMAD.MOV.U32 R18, RZ, RZ, R6 ;  /* 0x000000ffff127224 */ /* 0x000fce00078e0006 */
.L_x_49:
[----:B------:R-:W-:Y:S05]  /*21f0*/  BSYNC.RECONVERGENT B1 ;  /* 0x0000000000017941 */ /* 0x000fea0003800200 */
.L_x_47:
[----:B------:R-:W-:Y:S01]  /*2200*/  HFMA2 R7, -RZ, RZ, 0, 0 ;  /* 0x00000000ff077431 */ /* 0x000fe200000001ff */
[----:B------:R-:W-:-:S04]  /*2210*/  MOV R6, R0 ;  /* 0x0000000000067202 */ /* 0x000fc80000000f00 */
[----:B------:R-:W-:Y:S05]  /*2220*/  RET.REL.NODEC R6 `(guo_forcing_kernel) ;  /* 0xffffffdc06747950 */ /* 0x000fea0003c3ffff */
.L_x_51:
        /* <DEDUP_REMOVED lines=13> */
.L_x_152:


//--------------------- .text.streaming_kernel    --------------------------
	.section	.text.streaming_kernel,"ax",@progbits
	.align	128
        .global         streaming_kernel
        .type           streaming_kernel,@function
        .size           streaming_kernel,(.L_x_158 - streaming_kernel)
        .other          streaming_kernel,@"STO_CUDA_ENTRY STV_DEFAULT"
streaming_kernel:
.text.streaming_kernel:
[----:B------:R-:W-:Y:S01]  /*0000*/  LDC R1, c[0x0][0x37c] ;  /* 0x0000df00ff017b82 */ /* 0x000fe20000000800 */
[----:B------:R-:W0:Y:S07]  /*0010*/  S2R R5, SR_TID.Y ;  /* 0x0000000000057919 */ /* 0x000e2e0000002200 */
[----:B------:R-:W1:Y:S01]  /*0020*/  LDC R9, c[0x0][0x360] ;  /* 0x0000d800ff097b82 */ /* 0x000e620000000800 */
[----:B------:R-:W2:Y:S01]  /*0030*/  LDCU UR7, c[0x0][0x398] ;  /* 0x00007300ff0777ac */ /* 0x000ea20008000800 */
[----:B------:R-:W1:Y:S01]  /*0040*/  S2R R0, SR_TID.X ;  /* 0x0000000000007919 */ /* 0x000e620000002100 */
[----:B------:R-:W3:Y:S05]  /*0050*/  S2R R7, SR_TID.Z ;  /* 0x0000000000077919 */ /* 0x000eea0000002300 */
[----:B------:R-:W0:Y:S08]  /*0060*/  S2UR UR5, SR_CTAID.Y ;  /* 0x00000000000579c3 */ /* 0x000e300000002600 */
[----:B------:R-:W0:Y:S08]  /*0070*/  LDC R4, c[0x0][0x364] ;  /* 0x0000d900ff047b82 */ /* 0x000e300000000800 */
[----:B------:R-:W1:Y:S08]  /*0080*/  S2UR UR4, SR_CTAID.X ;  /* 0x00000000000479c3 */ /* 0x000e700000002500 */
[----:B------:R-:W4:Y:S08]  /*0090*/  LDC.64 R2, c[0x0][0x390] ;  /* 0x0000e400ff027b82 */ /* 0x000f300000000a00 */
[----:B------:R-:W3:Y:S01]  /*00a0*/  S2UR UR6, SR_CTAID.Z ;  /* 0x00000000000679c3 */ /* 0x000ee20000002700 */
[----:B0-----:R-:W-:-:S07]  /*00b0*/  IMAD R4, R4, UR5, R5 ;  /* 0x0000000504047c24 */ /* 0x001fce000f8e0205 */
[----:B------:R-:W3:Y:S01]  /*00c0*/  LDC R6, c[0x0][0x368] ;  /* 0x0000da00ff067b82 */ /* 0x000ee20000000800 */
[----:B-1----:R-:W-:Y:S01]  /*00d0*/  IMAD R9, R9, UR4, R0 ;  /* 0x0000000409097c24 */ /* 0x002fe2000f8e0200 */
[----:B----4-:R-:W-:-:S04]  /*00e0*/  ISETP.GE.AND P0, PT, R4, R3, PT ;  /* 0x000000030400720c */ /* 0x010fc80003f06270 */
[----:B------:R-:W-:Y:S01]  /*00f0*/  ISETP.GE.OR P0, PT, R9, R2, P0 ;  /* 0x000000020900720c */ /* 0x000fe20000706670 */
[----:B---3--:R-:W-:-:S05]  /*0100*/  IMAD R0, R6, UR6, R7 ;  /* 0x0000000606007c24 */ /* 0x008fca000f8e0207 */
[----:B--2---:R-:W-:-:S13]  /*0110*/  ISETP.GE.OR P0, PT, R0, UR7, P0 ;  /* 0x0000000700007c0c */ /* 0x004fda0008706670 */
[----:B------:R-:W-:Y:S05]  /*0120*/  @P0 EXIT ;  /* 0x000000000000094d */ /* 0x000fea0003800000 */
[-C--:B------:R-:W-:Y:S01]  /*0130*/  IABS R17, R2.reuse ;  /* 0x0000000200117213 */ /* 0x080fe20000000000 */
[----:B------:R-:W0:Y:S01]  /*0140*/  LDCU.64 UR4, c[0x0][0x380] ;  /* 0x00007000ff0477ac */ /* 0x000e220008000a00 */
[----:B------:R-:W-:Y:S01]  /*0150*/  IMAD R6, R0, R3, R4 ;  /* 0x0000000300067224 */ /* 0x000fe200078e0204 */
[-C--:B------:R-:W-:Y:S01]  /*0160*/  IADD3 R5, PT, PT, R9, R2.reuse, RZ ;  /* 0x0000000209057210 */ /* 0x080fe20007ffe0ff */
[----:B------:R-:W1:Y:S01]  /*0170*/  I2F.RP R8, R17 ;  /* 0x0000001100087306 */ /* 0x000e620000209400 */
[----:B------:R-:W-:Y:S01]  /*0180*/  IMAD.IADD R4, R4, 0x1, R3 ;  /* 0x0000000104047824 */ /* 0x000fe200078e0203 */
[----:B------:R-:W2:Y:S01]  /*0190*/  LDCU.64 UR10, c[0x0][0x358] ;  /* 0x00006b00ff0a77ac */ /* 0x000ea20008000a00 */
[----:B------:R-:W-:Y:S02]  /*01a0*/  IMAD R2, R6, R2, R9 ;  /* 0x0000000206027224 */ /* 0x000fe400078e0209 */
[----:B------:R-:W-:Y:S01]  /*01b0*/  IMAD.MOV.U32 R6, RZ, RZ, RZ ;  /* 0x000000ffff067224 */ /* 0x000fe200078e00ff */
[----:B------:R-:W3:Y:S01]  /*01c0*/  LDCU.64 UR14, c[0x0][0x388] ;  /* 0x00007100ff0e77ac */ /* 0x000ee20008000a00 */
[----:B------:R-:W-:Y:S01]  /*01d0*/  UMOV UR13, 0x8 ;  /* 0x00000008000d7882 */ /* 0x000fe20000000000 */
[----:B------:R-:W-:Y:S01]  /*01e0*/  UMOV UR12, 0x54 ;  /* 0x00000054000c7882 */ /* 0x000fe20000000000 */
[----:B------:R-:W-:Y:S01]  /*01f0*/  UMOV UR9, 0xa0 ;  /* 0x000000a000097882 */ /* 0x000fe20000000000 */
[----:B-1----:R-:W1:Y:S01]  /*0200*/  MUFU.RCP R8, R8 ;  /* 0x0000000800087308 */ /* 0x002e620000001000 */
[----:B0-----:R-:W-:-:S04]  /*0210*/  UIADD3 UR4, UP0, UPT, UR4, 0x10, URZ ;  /* 0x0000001004047890 */ /* 0x001fc8000ff1e0ff */
[----:B------:R-:W-:Y:S01]  /*0220*/  UIADD3.X UR5, UPT, UPT, URZ, UR5, URZ, UP0, !UPT ;  /* 0x00000005ff057290 */ /* 0x000fe200087fe4ff */
[----:B-1----:R-:W-:Y:S01]  /*0230*/  VIADD R7, R8, 0xffffffe ;  /* 0x0ffffffe08077836 */ /* 0x002fe20000000000 */
[----:B------:R-:W-:-:S05]  /*0240*/  CS2R R8, SRZ ;  /* 0x0000000000087805 */ /* 0x000fca000001ff00 */
[----:B------:R-:W0:Y:S02]  /*0250*/  F2I.FTZ.U32.TRUNC.NTZ R7, R7 ;  /* 0x0000000700077305 */ /* 0x000e24000021f000 */
[----:B0-----:R-:W-:-:S04]  /*0260*/  IMAD.MOV R10, RZ, RZ, -R7 ;  /* 0x000000ffff0a7224 */ /* 0x001fc800078e0a07 */
[----:B------:R-:W-:Y:S02]  /*0270*/  IMAD R3, R10, R17, RZ ;  /* 0x000000110a037224 */ /* 0x000fe400078e02ff */
[----:B------:R-:W-:Y:S02]  /*0280*/  IMAD R10, R2, 0x13, RZ ;  /* 0x00000013020a7824 */ /* 0x000fe400078e02ff */
[----:B------:R-:W-:-:S04]  /*0290*/  IMAD.HI.U32 R6, R7, R3, R6 ;  /* 0x0000000307067227 */ /* 0x000fc800078e0006 */
[----:B--23--:R-:W-:-:S07]  /*02a0*/  VIADD R7, R0, UR7 ;  /* 0x0000000700077c36 */ /* 0x00cfce0008000000 */
.L_x_52:
[----:B0-----:R-:W-:Y:S01]  /*02b0*/  MOV R13, UR5 ;  /* 0x00000005000d7c02 */ /* 0x001fe20008000f00 */
[----:B------:R-:W-:Y:S01]  /*02c0*/  IMAD.U32 R12, RZ, RZ, UR4 ;  /* 0x00000004ff0c7e24 */ /* 0x000fe2000f8e00ff */
[----:B------:R-:W0:Y:S03]  /*02d0*/  LDC R11, c[0x0][0x390] ;  /* 0x0000e400ff0b7b82 */ /* 0x000e260000000800 */
[----:B------:R-:W-:-:S05]  /*02e0*/  IMAD.WIDE R12, R10, 0x8, R12 ;  /* 0x000000080a0c7825 */ /* 0x000fca00078e020c */
[----:B------:R-:W2:Y:S01]  /*02f0*/  LDG.E.64 R14, desc[UR10][R12.64+-0x10] ;  /* 0xfffff00a0c0e7981 */ /* 0x000ea2000c1e1b00 */
[----:B------:R-:W1:Y:S01]  /*0300*/  LDC R18, c[0x0][0x394] ;  /* 0x0000e500ff127b82 */ /* 0x000e620000000800 */
[----:B------:R-:W3:Y:S01]  /*0310*/  LDCU UR6, c[0x3][UR13+-0x8] ;  /* 0x00ffff000d0677ac */ /* 0x000ee20008000800 */
[----:B------:R-:W4:Y:S06]  /*0320*/  LDCU UR7, c[0x3][UR12+-0x4] ;  /* 0x00ffff800c0777ac */ /* 0x000f2c0008000800 */
[----:B------:R-:W5:Y:S01]  /*0330*/  LDC R24, c[0x0][0x398] ;  /* 0x0000e600ff187b82 */ /* 0x000f620000000800 */
[----:B0-----:R-:W-:-:S04]  /*0340*/  IABS R19, R11 ;  /* 0x0000000b00137213 */ /* 0x001fc80000000000 */
[----:B------:R-:W0:Y:S01]  /*0350*/  I2F.RP R16, R19 ;  /* 0x0000001300107306 */ /* 0x000e220000209400 */
[----:B---3--:R-:W-:Y:S01]  /*0360*/  VIADD R25, R5, UR6 ;  /* 0x0000000605197c36 */ /* 0x008fe20008000000 */
[----:B------:R-:W3:Y:S01]  /*0370*/  LDCU UR6, c[0x3][UR12+-0x8] ;  /* 0x00ffff000c0677ac */ /* 0x000ee20008000800 */
[----:B-1----:R-:W-:-:S03]  /*0380*/  IABS R20, R18 ;  /* 0x0000001200147213 */ /* 0x002fc60000000000 */
[----:B------:R-:W-:Y:S02]  /*0390*/  ISETP.GE.AND P0, PT, R25, RZ, PT ;  /* 0x000000ff1900720c */ /* 0x000fe40003f06270 */
[----:B------:R-:W1:Y:S01]  /*03a0*/  I2F.RP R0, R20 ;  /* 0x0000001400007306 */ /* 0x000e620000209400 */
[----:B-----5:R-:W-:-:S07]  /*03b0*/  IABS R21, R24 ;  /* 0x0000001800157213 */ /* 0x020fce0000000000 */
[----:B0-----:R-:W0:Y:S08]  /*03c0*/  MUFU.RCP R16, R16 ;  /* 0x0000001000107308 */ /* 0x001e300000001000 */
[----:B-1----:R-:W1:Y:S08]  /*03d0*/  MUFU.RCP R0, R0 ;  /* 0x0000000000007308 */ /* 0x002e700000001000 */
[----:B------:R-:W5:Y:S01]  /*03e0*/  I2F.RP R2, R21 ;  /* 0x0000001500027306 */ /* 0x000f620000209400 */
[----:B0-----:R-:W-:-:S07]  /*03f0*/  VIADD R3, R16, 0xffffffe ;  /* 0x0ffffffe10037836 */ /* 0x001fce0000000000 */
[----:B------:R-:W0:Y:S01]  /*0400*/  F2I.FTZ.U32.TRUNC.NTZ R3, R3 ;  /* 0x0000000300037305 */ /* 0x000e22000021f000 */
[----:B-1----:R-:W-:Y:S01]  /*0410*/  VIADD R23, R0, 0xffffffe ;  /* 0x0ffffffe00177836 */ /* 0x002fe20000000000 */
[----:B------:R-:W-:-:S06]  /*0420*/  IABS R0, R25 ;  /* 0x0000001900007213 */ /* 0x000fcc0000000000 */
[----:B-----5:R1:W5:Y:S01]  /*0430*/  MUFU.RCP R22, R2 ;  /* 0x0000000200167308 */ /* 0x0203620000001000 */
[----:B0-----:R-:W-:-:S07]  /*0440*/  IADD3 R16, PT, PT, RZ, -R3, RZ ;  /* 0x80000003ff107210 */ /* 0x001fce0007ffe0ff */
[----:B------:R-:W0:Y:S01]  /*0450*/  F2I.FTZ.U32.TRUNC.NTZ R23, R23 ;  /* 0x0000001700177305 */ /* 0x000e22000021f000 */
[----:B-1----:R-:W-:Y:S02]  /*0460*/  IMAD.MOV.U32 R2, RZ, RZ, RZ ;  /* 0x000000ffff027224 */ /* 0x002fe400078e00ff */
[----:B------:R-:W-:Y:S02]  /*0470*/  IMAD R27, R16, R19, RZ ;  /* 0x00000013101b7224 */ /* 0x000fe400078e02ff */
[----:B------:R-:W-:-:S04]  /*0480*/  IMAD.HI.U32 R16, R6, R0, RZ ;  /* 0x0000000006107227 */ /* 0x000fc800078e00ff */
[----:B------:R-:W-:Y:S01]  /*0490*/  IMAD.HI.U32 R6, R3, R27, R2 ;  /* 0x0000001b03067227 */ /* 0x000fe200078e0002 */
[----:B------:R-:W-:-:S03]  /*04a0*/  IADD3 R16, PT, PT, -R16, RZ, RZ ;  /* 0x000000ff10107210 */ /* 0x000fc60007ffe1ff */
[----:B-----5:R-:W-:Y:S02]  /*04b0*/  VIADD R2, R22, 0xffffffe ;  /* 0x0ffffffe16027836 */ /* 0x020fe40000000000 */
[----:B------:R-:W-:Y:S02]  /*04c0*/  HFMA2 R22, -RZ, RZ, 0, 0 ;  /* 0x00000000ff167431 */ /* 0x000fe400000001ff */
[----:B0-----:R-:W-:Y:S01]  /*04d0*/  IMAD.MOV R27, RZ, RZ, -R23 ;  /* 0x000000ffff1b7224 */ /* 0x001fe200078e0a17 */
[----:B------:R0:W1:Y:S01]  /*04e0*/  F2I.FTZ.U32.TRUNC.NTZ R3, R2 ;  /* 0x0000000200037305 */ /* 0x000062000021f000 */
[----:B------:R-:W-:Y:S02]  /*04f0*/  IMAD R16, R19, R16, R0 ;  /* 0x0000001013107224 */ /* 0x000fe400078e0200 */
[----:B------:R-:W-:-:S03]  /*0500*/  IMAD R27, R27, R20, RZ ;  /* 0x000000141b1b7224 */ /* 0x000fc600078e02ff */
[----:B------:R-:W-:Y:S01]  /*0510*/  ISETP.GT.U32.AND P2, PT, R17, R16, PT ;  /* 0x000000101100720c */ /* 0x000fe20003f44070 */
[----:B------:R-:W-:-:S04]  /*0520*/  IMAD.HI.U32 R22, R23, R27, R22 ;  /* 0x0000001b17167227 */ /* 0x000fc800078e0016 */
[----:B---3--:R-:W-:Y:S01]  /*0530*/  VIADD R27, R4, UR6 ;  /* 0x00000006041b7c36 */ /* 0x008fe20008000000 */
[----:B------:R-:W3:Y:S01]  /*0540*/  LDCU UR6, c[0x3][UR9+-0x8] ;  /* 0x00ffff00090677ac */ /* 0x000ee20008000800 */
[----:B0-----:R-:W-:Y:S02]  /*0550*/  IMAD.MOV.U32 R2, RZ, RZ, RZ ;  /* 0x000000ffff027224 */ /* 0x001fe400078e00ff */
[----:B-1----:R-:W-:Y:S01]  /*0560*/  IMAD.MOV R26, RZ, RZ, -R3 ;  /* 0x000000ffff1a7224 */ /* 0x002fe200078e0a03 */
[----:B------:R-:W-:-:S03]  /*0570*/  ISETP.GE.AND P6, PT, R27, RZ, PT ;  /* 0x000000ff1b00720c */ /* 0x000fc60003fc6270 */
[----:B------:R-:W-:Y:S02]  /*0580*/  IMAD R23, R26, R21, RZ ;  /* 0x000000151a177224 */ /* 0x000fe400078e02ff */
[----:B------:R-:W-:Y:S02]  /*0590*/  @!P2 IMAD.IADD R16, R16, 0x1, -R19 ;  /* 0x000000011010a824 */ /* 0x000fe400078e0a13 */
[----:B------:R-:W-:Y:S01]  /*05a0*/  IMAD.HI.U32 R23, R3, R23, R2 ;  /* 0x0000001703177227 */ /* 0x000fe200078e0002 */
[----:B------:R-:W-:-:S05]  /*05b0*/  IABS R3, R27 ;  /* 0x0000001b00037213 */ /* 0x000fca0000000000 */
[----:B------:R-:W-:-:S04]  /*05c0*/  IMAD.HI.U32 R2, R22, R3, RZ ;  /* 0x0000000316027227 */ /* 0x000fc800078e00ff */
[----:B---3--:R-:W-:Y:S01]  /*05d0*/  VIADD R28, R7, UR6 ;  /* 0x00000006071c7c36 */ /* 0x008fe20008000000 */
[----:B------:R-:W0:Y:S01]  /*05e0*/  LDCU UR6, c[0x3][UR13+-0x4] ;  /* 0x00ffff800d0677ac */ /* 0x000e220008000800 */
[----:B------:R-:W-:-:S03]  /*05f0*/  IMAD.MOV R2, RZ, RZ, -R2 ;  /* 0x000000ffff027224 */ /* 0x000fc600078e0a02 */
[----:B------:R-:W-:Y:S01]  /*0600*/  IABS R26, R28 ;  /* 0x0000001c001a7213 */ /* 0x000fe20000000000 */
[----:B------:R-:W-:Y:S01]  /*0610*/  IMAD R25, R20, R2, R3 ;  /* 0x0000000214197224 */ /* 0x000fe200078e0203 */
[----:B----4-:R-:W-:Y:S02]  /*0620*/  IADD3 R2, PT, PT, R4, UR7, RZ ;  /* 0x0000000704027c10 */ /* 0x010fe4000fffe0ff */
[----:B------:R-:W-:Y:S01]  /*0630*/  ISETP.GE.AND P1, PT, R28, RZ, PT ;  /* 0x000000ff1c00720c */ /* 0x000fe20003f26270 */
[----:B------:R-:W-:Y:S01]  /*0640*/  IMAD.HI.U32 R0, R23, R26, RZ ;  /* 0x0000001a17007227 */ /* 0x000fe200078e00ff */
[----:B------:R-:W-:-:S03]  /*0650*/  ISETP.GT.U32.AND P4, PT, R20, R25, PT ;  /* 0x000000191400720c */ /* 0x000fc60003f84070 */
[----:B------:R-:W-:-:S04]  /*0660*/  IMAD.MOV R0, RZ, RZ, -R0 ;  /* 0x000000ffff007224 */ /* 0x000fc800078e0a00 */
[----:B------:R-:W-:Y:S01]  /*0670*/  IMAD R26, R21, R0, R26 ;  /* 0x00000000151a7224 */ /* 0x000fe200078e021a */
[----:B0-----:R-:W-:Y:S01]  /*0680*/  IADD3 R0, PT, PT, R5, UR6, RZ ;  /* 0x0000000605007c10 */ /* 0x001fe2000fffe0ff */
[----:B------:R-:W0:Y:S03]  /*0690*/  LDCU UR6, c[0x3][UR9+-0x4] ;  /* 0x00ffff80090677ac */ /* 0x000e260008000800 */
[----:B------:R-:W-:Y:S01]  /*06a0*/  ISETP.GT.U32.AND P3, PT, R21, R26, PT ;  /* 0x0000001a1500720c */ /* 0x000fe20003f64070 */
[----:B------:R-:W-:Y:S01]  /*06b0*/  @!P4 IMAD.IADD R25, R25, 0x1, -R20 ;  /* 0x000000011919c824 */ /* 0x000fe200078e0a14 */
[----:B------:R-:W-:Y:S02]  /*06c0*/  IABS R3, R0 ;  /* 0x0000000000037213 */ /* 0x000fe40000000000 */
[----:B------:R-:W-:Y:S02]  /*06d0*/  ISETP.GE.AND P2, PT, R0, RZ, PT ;  /* 0x000000ff0000720c */ /* 0x000fe40003f46270 */
[----:B------:R-:W-:Y:S01]  /*06e0*/  ISETP.GT.U32.AND P4, PT, R20, R25, PT ;  /* 0x000000191400720c */ /* 0x000fe20003f84070 */
[----:B------:R-:W-:-:S04]  /*06f0*/  IMAD.HI.U32 R0, R6, R3, RZ ;  /* 0x0000000306007227 */ /* 0x000fc800078e00ff */
[----:B------:R-:W-:Y:S02]  /*0700*/  IMAD.MOV R0, RZ, RZ, -R0 ;  /* 0x000000ffff007224 */ /* 0x000fe400078e0a00 */
[----:B------:R-:W-:Y:S01]  /*0710*/  @!P3 IMAD.IADD R26, R26, 0x1, -R21 ;  /* 0x000000011a1ab824 */ /* 0x000fe200078e0a15 */
[----:B------:R-:W-:Y:S01]  /*0720*/  ISETP.GT.U32.AND P3, PT, R17, R16, PT ;  /* 0x000000101100720c */ /* 0x000fe20003f64070 */
[----:B------:R-:W-:Y:S01]  /*0730*/  IMAD R0, R19, R0, R3 ;  /* 0x0000000013007224 */ /* 0x000fe200078e0203 */
[----:B------:R-:W-:Y:S01]  /*0740*/  IABS R17, R2 ;  /* 0x0000000200117213 */ /* 0x000fe20000000000 */
[----:B0-----:R-:W-:Y:S01]  /*0750*/  VIADD R3, R7, UR6 ;  /* 0x0000000607037c36 */ /* 0x001fe20008000000 */
[----:B------:R-:W-:Y:S01]  /*0760*/  ISETP.GT.U32.AND P5, PT, R21, R26, PT ;  /* 0x0000001a1500720c */ /* 0x000fe20003fa4070 */
[----:B------:R-:W-:Y:S01]  /*0770*/  @!P4 IMAD.IADD R25, R25, 0x1, -R20 ;  /* 0x000000011919c824 */ /* 0x000fe200078e0a14 */
[----:B------:R-:W-:Y:S01]  /*0780*/  ISETP.GE.AND P4, PT, R2, RZ, PT ;  /* 0x000000ff0200720c */ /* 0x000fe20003f86270 */
[----:B------:R-:W-:Y:S01]  /*0790*/  IMAD.HI.U32 R2, R22, R17, RZ ;  /* 0x0000001116027227 */ /* 0x000fe200078e00ff */
[----:B------:R-:W-:-:S03]  /*07a0*/  IABS R28, R3 ;  /* 0x00000003001c7213 */ /* 0x000fc60000000000 */
[----:B------:R-:W-:Y:S02]  /*07b0*/  IMAD.MOV R2, RZ, RZ, -R2 ;  /* 0x000000ffff027224 */ /* 0x000fe400078e0a02 */
[----:B------:R-:W-:Y:S01]  /*07c0*/  @!P3 IMAD.IADD R16, R16, 0x1, -R19 ;  /* 0x000000011010b824 */ /* 0x000fe200078e0a13 */
[----:B------:R-:W-:-:S03]  /*07d0*/  ISETP.NE.AND P3, PT, R11, RZ, PT ;  /* 0x000000ff0b00720c */ /* 0x000fc60003f65270 */
[----:B------:R-:W-:Y:S02]  /*07e0*/  @!P5 IADD3 R26, PT, PT, R26, -R21, RZ ;  /* 0x800000151a1ad210 */ /* 0x000fe40007ffe0ff */
[----:B------:R-:W-:Y:S01]  /*07f0*/  ISETP.GE.AND P5, PT, R3, RZ, PT ;  /* 0x000000ff0300720c */ /* 0x000fe20003fa6270 */
[----:B------:R-:W-:Y:S01]  /*0800*/  IMAD R3, R20, R2, R17 ;  /* 0x0000000214037224 */ /* 0x000fe200078e0211 */
[----:B------:R-:W-:Y:S01]  /*0810*/  @!P0 IADD3 R16, PT, PT, -R16, RZ, RZ ;  /* 0x000000ff10108210 */ /* 0x000fe20007ffe1ff */
[----:B------:R-:W-:-:S04]  /*0820*/  IMAD.HI.U32 R2, R23, R28, RZ ;  /* 0x0000001c17027227 */ /* 0x000fc800078e00ff */
[----:B------:R-:W-:Y:S02]  /*0830*/  IMAD.MOV R2, RZ, RZ, -R2 ;  /* 0x000000ffff027224 */ /* 0x000fe400078e0a02 */
[----:B------:R-:W-:Y:S01]  /*0840*/  @!P1 IMAD.MOV R26, RZ, RZ, -R26 ;  /* 0x000000ffff1a9224 */ /* 0x000fe200078e0a1a */
[----:B------:R-:W-:Y:S01]  /*0850*/  ISETP.NE.AND P1, PT, R24, RZ, PT ;  /* 0x000000ff1800720c */ /* 0x000fe20003f25270 */
[----:B------:R-:W-:Y:S01]  /*0860*/  IMAD R2, R21, R2, R28 ;  /* 0x0000000215027224 */ /* 0x000fe200078e021c */
[----:B------:R-:W-:Y:S01]  /*0870*/  LOP3.LUT R24, RZ, R24, RZ, 0x33, !PT ;  /* 0x00000018ff187212 */ /* 0x000fe200078e33ff */
[----:B------:R-:W-:Y:S01]  /*0880*/  IMAD.MOV.U32 R28, RZ, RZ, R25 ;  /* 0x000000ffff1c7224 */ /* 0x000fe200078e0019 */
[----:B------:R-:W-:Y:S02]  /*0890*/  LOP3.LUT R25, RZ, R18, RZ, 0x33, !PT ;  /* 0x00000012ff197212 */ /* 0x000fe400078e33ff */
[----:B------:R-:W-:Y:S02]  /*08a0*/  SEL R17, R24, R26, !P1 ;  /* 0x0000001a18117207 */ /* 0x000fe40004800000 */
[----:B------:R-:W-:-:S02]  /*08b0*/  @!P6 IADD3 R28, PT, PT, -R28, RZ, RZ ;  /* 0x000000ff1c1ce210 */ /* 0x000fc40007ffe1ff */
[----:B------:R-:W-:Y:S02]  /*08c0*/  ISETP.NE.AND P6, PT, R18, RZ, PT ;  /* 0x000000ff1200720c */ /* 0x000fe40003fc5270 */
[----:B------:R-:W-:Y:S02]  /*08d0*/  LOP3.LUT R26, RZ, R11, RZ, 0x33, !PT ;  /* 0x0000000bff1a7212 */ /* 0x000fe400078e33ff */
[----:B------:R-:W-:Y:S02]  /*08e0*/  SEL R28, R25, R28, !P6 ;  /* 0x0000001c191c7207 */ /* 0x000fe40007000000 */
[----:B------:R-:W-:-:S03]  /*08f0*/  SEL R27, R26, R16, !P3 ;  /* 0x000000101a1b7207 */ /* 0x000fc60005800000 */
[----:B------:R-:W-:Y:S02]  /*0900*/  IMAD R28, R17, R18, R28 ;  /* 0x00000012111c7224 */ /* 0x000fe400078e021c */
[----:B------:R-:W0:Y:S02]  /*0910*/  LDC.64 R16, c[0x0][0x388] ;  /* 0x0000e200ff107b82 */ /* 0x000e240000000a00 */
[----:B------:R-:W-:-:S04]  /*0920*/  IMAD R27, R28, R11, R27 ;  /* 0x0000000b1c1b7224 */ /* 0x000fc800078e021b */
[----:B------:R-:W-:-:S04]  /*0930*/  IMAD R27, R27, 0x13, R8 ;  /* 0x000000131b1b7824 */ /* 0x000fc800078e0208 */
[----:B0-----:R-:W-:-:S05]  /*0940*/  IMAD.WIDE R16, R27, 0x8, R16 ;  /* 0x000000081b107825 */ /* 0x001fca00078e0210 */
[----:B--2---:R0:W-:Y:S04]  /*0950*/  STG.E.64 desc[UR10][R16.64], R14 ;  /* 0x0000000e10007986 */ /* 0x0041e8000c101b0a */
[----:B------:R-:W2:Y:S01]  /*0960*/  LDG.E.64 R28, desc[UR10][R12.64+-0x8] ;  /* 0xfffff80a0c1c7981 */ /* 0x000ea2000c1e1b00 */
[----:B------:R-:W-:Y:S01]  /*0970*/  ISETP.GT.U32.AND P0, PT, R20, R3, PT ;  /* 0x000000031400720c */ /* 0x000fe20003f04070 */
[----:B------:R-:W1:Y:S01]  /*0980*/  LDCU UR7, c[0x3][UR12] ;  /* 0x00c000000c0777ac */ /* 0x000e620008000800 */
[----:B------:R-:W3:Y:S01]  /*0990*/  LDCU UR6, c[0x3][UR13] ;  /* 0x00c000000d0677ac */ /* 0x000ee20008000800 */
[----:B0-----:R-:W-:Y:S01]  /*09a0*/  IMAD.MOV.U32 R17, RZ, RZ, R19 ;  /* 0x000000ffff117224 */ /* 0x001fe200078e0013 */
[----:B------:R-:W0:Y:S09]  /*09b0*/  LDCU UR8, c[0x3][UR9] ;  /* 0x00c00000090877ac */ /* 0x000e320008000800 */
[----:B------:R-:W-:-:S05]  /*09c0*/  @!P0 IMAD.IADD R3, R3, 0x1, -R20 ;  /* 0x0000000103038824 */ /* 0x000fca00078e0a14 */
[----:B------:R-:W-:Y:S02]  /*09d0*/  ISETP.GT.U32.AND P0, PT, R20, R3, PT ;  /* 0x000000031400720c */ /* 0x000fe40003f04070 */
[----:B0-----:R-:W-:-:S11]  /*09e0*/  IADD3 R16, PT, PT, R7, UR8, RZ ;  /* 0x0000000807107c10 */ /* 0x001fd6000fffe0ff */
[----:B------:R-:W-:Y:S01]  /*09f0*/  @!P0 IMAD.IADD R3, R3, 0x1, -R20 ;  /* 0x0000000103038824 */ /* 0x000fe200078e0a14 */
[----:B------:R-:W-:-:S03]  /*0a00*/  ISETP.GT.U32.AND P0, PT, R21, R2, PT ;  /* 0x000000021500720c */ /* 0x000fc60003f04070 */
[----:B------:R-:W-:-:S05]  /*0a10*/  @!P4 IMAD.MOV R3, RZ, RZ, -R3 ;  /* 0x000000ffff03c224 */ /* 0x000fca00078e0a03 */
[----:B------:R-:W-:-:S05]  /*0a20*/  SEL R14, R25, R3, !P6 ;  /* 0x00000003190e7207 */ /* 0x000fca0007000000 */
[----:B------:R-:W-:-:S04]  /*0a30*/  @!P0 IADD3 R2, PT, PT, R2, -R21, RZ ;  /* 0x8000001502028210 */ /* 0x000fc80007ffe0ff */
[----:B------:R-:W-:-:S13]  /*0a40*/  ISETP.GT.U32.AND P0, PT, R21, R2, PT ;  /* 0x000000021500720c */ /* 0x000fda0003f04070 */
[----:B------:R-:W-:Y:S01]  /*0a50*/  @!P0 IMAD.IADD R2, R2, 0x1, -R21 ;  /* 0x0000000102028824 */ /* 0x000fe200078e0a15 */
[----:B------:R-:W-:-:S04]  /*0a60*/  ISETP.GT.U32.AND P0, PT, R17, R0, PT ;  /* 0x000000001100720c */ /* 0x000fc80003f04070 */
[----:B------:R-:W-:-:S04]  /*0a70*/  @!P5 IADD3 R2, PT, PT, -R2, RZ, RZ ;  /* 0x000000ff0202d210 */ /* 0x000fc80007ffe1ff */
[----:B------:R-:W-:-:S05]  /*0a80*/  SEL R3, R24, R2, !P1 ;  /* 0x0000000218037207 */ /* 0x000fca0004800000 */
[----:B------:R-:W-:Y:S02]  /*0a90*/  @!P0 IMAD.IADD R0, R0, 0x1, -R19 ;  /* 0x0000000100008824 */ /* 0x000fe400078e0a13 */
[----:B------:R-:W-:Y:S02]  /*0aa0*/  IMAD R2, R3, R18, R14 ;  /* 0x0000001203027224 */ /* 0x000fe400078e020e */
[----:B-1----:R-:W-:Y:S01]  /*0ab0*/  VIADD R14, R4, UR7 ;  /* 0x00000007040e7c36 */ /* 0x002fe20008000000 */
[----:B------:R-:W-:-:S04]  /*0ac0*/  ISETP.GT.U32.AND P0, PT, R17, R0, PT ;  /* 0x000000001100720c */ /* 0x000fc80003f04070 */
[----:B------:R-:W-:-:S09]  /*0ad0*/  IABS R15, R14 ;  /* 0x0000000e000f7213 */ /* 0x000fd20000000000 */
[----:B------:R-:W-:-:S05]  /*0ae0*/  @!P0 IADD3 R0, PT, PT, R0, -R19, RZ ;  /* 0x8000001300008210 */ /* 0x000fca0007ffe0ff */
[----:B------:R-:W-:Y:S01]  /*0af0*/  @!P2 IMAD.MOV R0, RZ, RZ, -R0 ;  /* 0x000000ffff00a224 */ /* 0x000fe200078e0a00 */
[----:B------:R-:W-:Y:S01]  /*0b00*/  ISETP.GE.AND P2, PT, R14, RZ, PT ;  /* 0x000000ff0e00720c */ /* 0x000fe20003f46270 */
[----:B------:R-:W-:-:S03]  /*0b10*/  IMAD.HI.U32 R14, R22, R15, RZ ;  /* 0x0000000f160e7227 */ /* 0x000fc600078e00ff */
[----:B------:R-:W-:Y:S01]  /*0b20*/  SEL R0, R26, R0, !P3 ;  /* 0x000000001a007207 */ /* 0x000fe20005800000 */
[----:B------:R-:W-:-:S04]  /*0b30*/  IMAD.MOV R14, RZ, RZ, -R14 ;  /* 0x000000ffff0e7224 */ /* 0x000fc800078e0a0e */
[----:B------:R-:W-:-:S04]  /*0b40*/  IMAD R2, R2, R11, R0 ;  /* 0x0000000b02027224 */ /* 0x000fc800078e0200 */
[----:B------:R-:W-:-:S05]  /*0b50*/  IMAD R2, R2, 0x13, RZ ;  /* 0x0000001302027824 */ /* 0x000fca00078e02ff */
[----:B------:R-:W-:-:S04]  /*0b60*/  IADD3 R0, P0, PT, R2, R8, RZ ;  /* 0x0000000802007210 */ /* 0x000fc80007f1e0ff */
[----:B------:R-:W-:Y:S02]  /*0b70*/  LEA.HI.X.SX32 R3, R2, R9, 0x1, P0 ;  /* 0x0000000902037211 */ /* 0x000fe400000f0eff */
[----:B------:R-:W-:-:S04]  /*0b80*/  LEA R2, P0, R0, UR14, 0x3 ;  /* 0x0000000e00027c11 */ /* 0x000fc8000f8018ff */
[----:B------:R-:W-:Y:S01]  /*0b90*/  LEA.HI.X R3, R0, UR15, R3, 0x3, P0 ;  /* 0x0000000f00037c11 */ /* 0x000fe200080f1c03 */
[----:B---3--:R-:W-:Y:S01]  /*0ba0*/  VIADD R0, R5, UR6 ;  /* 0x0000000605007c36 */ /* 0x008fe20008000000 */
[----:B------:R-:W-:-:S04]  /*0bb0*/  ISETP.GE.AND P0, PT, R16, RZ, PT ;  /* 0x000000ff1000720c */ /* 0x000fc80003f06270 */
[----:B------:R-:W-:Y:S01]  /*0bc0*/  IABS R27, R0 ;  /* 0x00000000001b7213 */ /* 0x000fe20000000000 */
[----:B--2---:R0:W-:Y:S02]  /*0bd0*/  STG.E.64 desc[UR10][R2.64+0x8], R28 ;  /* 0x0000081c02007986 */ /* 0x0041e4000c101b0a */
[----:B0-----:R-:W-:Y:S01]  /*0be0*/  IABS R2, R16 ;  /* 0x0000001000027213 */ /* 0x001fe20000000000 */
[----:B------:R-:W-:Y:S01]  /*0bf0*/  IMAD R3, R20, R14, R15 ;  /* 0x0000000e14037224 */ /* 0x000fe200078e020f */
[----:B------:R-:W-:-:S03]  /*0c00*/  MOV R16, R27 ;  /* 0x0000001b00107202 */ /* 0x000fc60000000f00 */
[----:B------:R-:W-:-:S04]  /*0c10*/  IMAD.HI.U32 R15, R23, R2, RZ ;  /* 0x00000002170f7227 */ /* 0x000fc800078e00ff */
[----:B------:R-:W-:-:S04]  /*0c20*/  IMAD.HI.U32 R14, R6, R16, RZ ;  /* 0x00000010060e7227 */ /* 0x000fc800078e00ff */
[----:B------:R-:W-:Y:S02]  /*0c30*/  IMAD.MOV R14, RZ, RZ, -R14 ;  /* 0x000000ffff0e7224 */ /* 0x000fe400078e0a0e */
[----:B------:R-:W-:Y:S02]  /*0c40*/  IMAD.MOV R15, RZ, RZ, -R15 ;  /* 0x000000ffff0f7224 */ /* 0x000fe400078e0a0f */
[----:B------:R-:W-:Y:S02]  /*0c50*/  IMAD R16, R19, R14, R16 ;  /* 0x0000000e13107224 */ /* 0x000fe400078e0210 */
[----:B------:R-:W-:Y:S02]  /*0c60*/  IMAD R2, R21, R15, R2 ;  /* 0x0000000f15027224 */ /* 0x000fe400078e0202 */
[----:B------:R-:W2:Y:S01]  /*0c70*/  LDG.E.64 R14, desc[UR10][R12.64] ;  /* 0x0000000a0c0e7981 */ /* 0x000ea2000c1e1b00 */
[----:B------:R-:W-:-:S13]  /*0c80*/  ISETP.GT.U32.AND P4, PT, R20, R3, PT ;  /* 0x000000031400720c */ /* 0x000fda0003f84070 */
[----:B------:R-:W-:Y:S02]  /*0c90*/  @!P4 IADD3 R3, PT, PT, R3, -R20, RZ ;  /* 0x800000140303c210 */ /* 0x000fe40007ffe0ff */
[----:B------:R-:W-:Y:S02]  /*0ca0*/  ISETP.GT.U32.AND P4, PT, R21, R2, PT ;  /* 0x000000021500720c */ /* 0x000fe40003f84070 */
[----:B------:R-:W-:-:S11]  /*0cb0*/  ISETP.GT.U32.AND P5, PT, R20, R3, PT ;  /* 0x000000031400720c */ /* 0x000fd60003fa4070 */
[----:B------:R-:W-:Y:S02]  /*0cc0*/  @!P4 IMAD.IADD R2, R2, 0x1, -R21 ;  /* 0x000000010202c824 */ /* 0x000fe400078e0a15 */
[----:B------:R-:W-:Y:S01]  /*0cd0*/  @!P5 IMAD.IADD R3, R3, 0x1, -R20 ;  /* 0x000000010303d824 */ /* 0x000fe200078e0a14 */
[----:B------:R-:W-:Y:S02]  /*0ce0*/  ISETP.GT.U32.AND P5, PT, R17, R16, PT ;  /* 0x000000101100720c */ /* 0x000fe40003fa4070 */
[----:B------:R-:W-:Y:S02]  /*0cf0*/  ISETP.GT.U32.AND P4, PT, R21, R2, PT ;  /* 0x000000021500720c */ /* 0x000fe40003f84070 */
[----:B------:R-:W-:-:S09]  /*0d00*/  @!P2 IADD3 R3, PT, PT, -R3, RZ, RZ ;  /* 0x000000ff0303a210 */ /* 0x000fd20007ffe1ff */
[----:B------:R-:W-:Y:S02]  /*0d10*/  @!P5 IADD3 R16, PT, PT, R16, -R19, RZ ;  /* 0x800000131010d210 */ /* 0x000fe40007ffe0ff */
[----:B------:R-:W-:Y:S01]  /*0d20*/  @!P4 IMAD.IADD R2, R2, 0x1, -R21 ;  /* 0x000000010202c824 */ /* 0x000fe200078e0a15 */
[----:B------:R-:W-:Y:S02]  /*0d30*/  ISETP.GE.AND P4, PT, R0, RZ, PT ;  /* 0x000000ff0000720c */ /* 0x000fe40003f86270 */
[----:B------:R-:W-:Y:S01]  /*0d40*/  ISETP.GT.U32.AND P5, PT, R17, R16, PT ;  /* 0x000000101100720c */ /* 0x000fe20003fa4070 */
[----:B------:R-:W-:Y:S01]  /*0d50*/  @!P0 IMAD.MOV R2, RZ, RZ, -R2 ;  /* 0x000000ffff028224 */ /* 0x000fe200078e0a02 */
[----:B------:R-:W-:-:S04]  /*0d60*/  SEL R0, R25, R3, !P6 ;  /* 0x0000000319007207 */ /* 0x000fc80007000000 */
[----:B------:R-:W-:-:S05]  /*0d70*/  SEL R3, R24, R2, !P1 ;  /* 0x0000000218037207 */ /* 0x000fca0004800000 */
[----:B------:R-:W-:Y:S02]  /*0d80*/  IMAD R0, R3, R18, R0 ;  /* 0x0000001203007224 */ /* 0x000fe400078e0200 */
[----:B------:R-:W-:-:S04]  /*0d90*/  @!P5 IMAD.IADD R16, R16, 0x1, -R19 ;  /* 0x000000011010d824 */ /* 0x000fc800078e0a13 */
[----:B------:R-:W-:-:S05]  /*0da0*/  @!P4 IMAD.MOV R16, RZ, RZ, -R16 ;  /* 0x000000ffff10c224 */ /* 0x000fca00078e0a10 */
[----:B------:R-:W-:-:S05]  /*0db0*/  SEL R16, R26, R16, !P3 ;  /* 0x000000101a107207 */ /* 0x000fca0005800000 */
[----:B------:R-:W-:-:S04]  /*0dc0*/  IMAD R0, R0, R11, R16 ;  /* 0x0000000b00007224 */ /* 0x000fc800078e0210 */
[----:B------:R-:W-:-:S05]  /*0dd0*/  IMAD R0, R0, 0x13, RZ ;  /* 0x0000001300007824 */ /* 0x000fca00078e02ff */
[----:B------:R-:W-:-:S04]  /*0de0*/  IADD3 R3, P0, PT, R0, R8, RZ ;  /* 0x0000000800037210 */ /* 0x000fc80007f1e0ff */
[----:B------:R-:W-:Y:S02]  /*0df0*/  LEA.HI.X.SX32 R0, R0, R9, 0x1, P0 ;  /* 0x0000000900007211 */ /* 0x000fe400000f0eff */
[----:B------:R-:W-:Y:S02]  /*0e00*/  ISETP.NE.AND P0, PT, R8, 0x10, PT ;  /* 0x000000100800780c */ /* 0x000fe40003f05270 */
[----:B------:R-:W-:-:S04]  /*0e10*/  LEA R2, P2, R3, UR14, 0x3 ;  /* 0x0000000e03027c11 */ /* 0x000fc8000f8418ff */
[----:B------:R-:W-:-:S05]  /*0e20*/  LEA.HI.X R3, R3, UR15, R0, 0x3, P2 ;  /* 0x0000000f03037c11 */ /* 0x000fca00090f1c00 */
[----:B--2---:R0:W-:Y:S02]  /*0e30*/  STG.E.64 desc[UR10][R2.64+0x10], R14 ;  /* 0x0000100e02007986 */ /* 0x0041e4000c101b0a */
[----:B------:R-:W-:Y:S05]  /*0e40*/  @!P0 EXIT ;  /* 0x000000000000894d */ /* 0x000fea0003800000 */
[----:B------:R-:W2:Y:S01]  /*0e50*/  LDG.E.64 R12, desc[UR10][R12.64+0x8] ;  /* 0x0000080a0c0c7981 */ /* 0x000ea2000c1e1b00 */
[----:B------:R-:W1:Y:S01]  /*0e60*/  LDCU UR7, c[0x3][UR12+0x4] ;  /* 0x00c000800c0777ac */ /* 0x000e620008000800 */
[----:B------:R-:W-:Y:S01]  /*0e70*/  IADD3 R10, PT, PT, R10, 0x4, RZ ;  /* 0x000000040a0a7810 */ /* 0x000fe20007ffe0ff */
[----:B------:R-:W0:Y:S01]  /*0e80*/  LDCU UR8, c[0x3][UR9+0x4] ;  /* 0x00c00080090877ac */ /* 0x000e220008000800 */
[----:B------:R-:W3:Y:S01]  /*0e90*/  LDCU UR6, c[0x3][UR13+0x4] ;  /* 0x00c000800d0677ac */ /* 0x000ee20008000800 */
[----:B------:R-:W-:Y:S02]  /*0ea0*/  UIADD3 UR13, UPT, UPT, UR13, 0x10, URZ ;  /* 0x000000100d0d7890 */ /* 0x000fe4000fffe0ff */
[----:B------:R-:W-:Y:S02]  /*0eb0*/  UIADD3 UR12, UPT, UPT, UR12, 0x10, URZ ;  /* 0x000000100c0c7890 */ /* 0x000fe4000fffe0ff */
[----:B------:R-:W-:Y:S01]  /*0ec0*/  UIADD3 UR9, UPT, UPT, UR9, 0x10, URZ ;  /* 0x0000001009097890 */ /* 0x000fe2000fffe0ff */
[----:B-1----:R-:W-:-:S04]  /*0ed0*/  IADD3 R0, PT, PT, R4, UR7, RZ ;  /* 0x0000000704007c10 */ /* 0x002fc8000fffe0ff */
[----:B------:R-:W-:Y:S01]  /*0ee0*/  IABS R27, R0 ;  /* 0x00000000001b7213 */ /* 0x000fe20000000000 */
[----:B0-----:R-:W-:Y:S02]  /*0ef0*/  VIADD R3, R7, UR8 ;  /* 0x0000000807037c36 */ /* 0x001fe40008000000 */
[----:B---3--:R-:W-:Y:S02]  /*0f00*/  VIADD R2, R5, UR6 ;  /* 0x0000000605027c36 */ /* 0x008fe40008000000 */
[----:B------:R-:W-:Y:S01]  /*0f10*/  IMAD.HI.U32 R22, R22, R27, RZ ;  /* 0x0000001b16167227 */ /* 0x000fe200078e00ff */
[----:B------:R-:W-:Y:S02]  /*0f20*/  IABS R14, R3 ;  /* 0x00000003000e7213 */ /* 0x000fe40000000000 */
[----:B------:R-:W-:Y:S02]  /*0f30*/  IABS R15, R2 ;  /* 0x00000002000f7213 */ /* 0x000fe40000000000 */
[----:B------:R-:W-:Y:S01]  /*0f40*/  IADD3 R22, PT, PT, -R22, RZ, RZ ;  /* 0x000000ff16167210 */ /* 0x000fe20007ffe1ff */
[----:B------:R-:W-:-:S04]  /*0f50*/  IMAD.HI.U32 R16, R23, R14, RZ ;  /* 0x0000000e17107227 */ /* 0x000fc800078e00ff */
[----:B------:R-:W-:Y:S02]  /*0f60*/  IMAD R23, R20, R22, R27 ;  /* 0x0000001614177224 */ /* 0x000fe400078e021b */
[----:B------:R-:W-:Y:S02]  /*0f70*/  IMAD.MOV R22, RZ, RZ, -R16 ;  /* 0x000000ffff167224 */ /* 0x000fe400078e0a10 */
[----:B------:R-:W-:Y:S01]  /*0f80*/  IMAD.HI.U32 R16, R6, R15, RZ ;  /* 0x0000000f06107227 */ /* 0x000fe200078e00ff */
[----:B------:R-:W-:-:S03]  /*0f90*/  ISETP.GT.U32.AND P2, PT, R20, R23, PT ;  /* 0x000000171400720c */ /* 0x000fc60003f44070 */
[----:B------:R-:W-:Y:S02]  /*0fa0*/  IMAD R22, R21, R22, R14 ;  /* 0x0000001615167224 */ /* 0x000fe400078e020e */
[----:B------:R-:W-:-:S03]  /*0fb0*/  IMAD.MOV R16, RZ, RZ, -R16 ;  /* 0x000000ffff107224 */ /* 0x000fc600078e0a10 */
[----:B------:R-:W-:Y:S01]  /*0fc0*/  ISETP.GT.U32.AND P4, PT, R21, R22, PT ;  /* 0x000000161500720c */ /* 0x000fe20003f84070 */
[----:B------:R-:W-:-:S04]  /*0fd0*/  IMAD R14, R19, R16, R15 ;  /* 0x00000010130e7224 */ /* 0x000fc800078e020f */
[----:B------:R-:W-:Y:S02]  /*0fe0*/  @!P2 IADD3 R23, PT, PT, R23, -R20, RZ ;  /* 0x800000141717a210 */ /* 0x000fe40007ffe0ff */
[----:B------:R-:W-:Y:S02]  /*0ff0*/  ISETP.GT.U32.AND P0, PT, R17, R14, PT ;  /* 0x0000000e1100720c */ /* 0x000fe40003f04070 */
[----:B------:R-:W-:Y:S02]  /*1000*/  ISETP.GT.U32.AND P5, PT, R20, R23, PT ;  /* 0x000000171400720c */ /* 0x000fe40003fa4070 */
[----:B------:R-:W-:Y:S02]  /*1010*/  ISETP.GE.AND P2, PT, R0, RZ, PT ;  /* 0x000000ff0000720c */ /* 0x000fe40003f46270 */
[----:B------:R-:W-:-:S05]  /*1020*/  @!P4 IMAD.IADD R22, R22, 0x1, -R21 ;  /* 0x000000011616c824 */ /* 0x000fca00078e0a15 */
[----:B------:R-:W-:Y:S02]  /*1030*/  ISETP.GT.U32.AND P4, PT, R21, R22, PT ;  /* 0x000000161500720c */ /* 0x000fe40003f84070 */
[----:B------:R-:W-:Y:S02]  /*1040*/  @!P0 IMAD.IADD R14, R14, 0x1, -R19 ;  /* 0x000000010e0e8824 */ /* 0x000fe400078e0a13 */
[----:B------:R-:W-:Y:S02]  /*1050*/  @!P5 IADD3 R23, PT, PT, R23, -R20, RZ ;  /* 0x800000141717d210 */ /* 0x000fe40007ffe0ff */
[----:B------:R-:W-:Y:S02]  /*1060*/  ISETP.GE.AND P5, PT, R3, RZ, PT ;  /* 0x000000ff0300720c */ /* 0x000fe40003fa6270 */
[----:B------:R-:W-:Y:S02]  /*1070*/  ISETP.GT.U32.AND P0, PT, R17, R14, PT ;  /* 0x0000000e1100720c */ /* 0x000fe40003f04070 */
[----:B------:R-:W-:-:S03]  /*1080*/  @!P2 IADD3 R23, PT, PT, -R23, RZ, RZ ;  /* 0x000000ff1717a210 */ /* 0x000fc60007ffe1ff */
[----:B------:R-:W-:Y:S01]  /*1090*/  @!P4 IMAD.IADD R22, R22, 0x1, -R21 ;  /* 0x000000011616c824 */ /* 0x000fe200078e0a15 */
[----:B------:R-:W-:Y:S02]  /*10a0*/  ISETP.GE.AND P4, PT, R2, RZ, PT ;  /* 0x000000ff0200720c */ /* 0x000fe40003f86270 */
[----:B------:R-:W-:-:S03]  /*10b0*/  SEL R23, R25, R23, !P6 ;  /* 0x0000001719177207 */ /* 0x000fc60007000000 */
[----:B------:R-:W-:Y:S02]  /*10c0*/  @!P5 IMAD.MOV R22, RZ, RZ, -R22 ;  /* 0x000000ffff16d224 */ /* 0x000fe400078e0a16 */
[----:B------:R-:W-:-:S03]  /*10d0*/  @!P0 IMAD.IADD R14, R14, 0x1, -R19 ;  /* 0x000000010e0e8824 */ /* 0x000fc600078e0a13 */
[----:B------:R-:W-:-:S03]  /*10e0*/  SEL R3, R24, R22, !P1 ;  /* 0x0000001618037207 */ /* 0x000fc60004800000 */
[----:B------:R-:W-:Y:S02]  /*10f0*/  @!P4 IMAD.MOV R14, RZ, RZ, -R14 ;  /* 0x000000ffff0ec224 */ /* 0x000fe400078e0a0e */
[----:B------:R-:W-:-:S03]  /*1100*/  IMAD R18, R3, R18, R23 ;  /* 0x0000001203127224 */ /* 0x000fc600078e0217 */
[----:B------:R-:W-:-:S05]  /*1110*/  SEL R14, R26, R14, !P3 ;  /* 0x0000000e1a0e7207 */ /* 0x000fca0005800000 */
[----:B------:R-:W-:-:S04]  /*1120*/  IMAD R18, R18, R11, R14 ;  /* 0x0000000b12127224 */ /* 0x000fc800078e020e */
[----:B------:R-:W-:-:S05]  /*1130*/  IMAD R18, R18, 0x13, RZ ;  /* 0x0000001312127824 */ /* 0x000fca00078e02ff */
[----:B------:R-:W-:-:S04]  /*1140*/  IADD3 R0, P0, PT, R18, R8, RZ ;  /* 0x0000000812007210 */ /* 0x000fc80007f1e0ff */
[----:B------:R-:W-:Y:S02]  /*1150*/  LEA.HI.X.SX32 R3, R18, R9, 0x1, P0 ;  /* 0x0000000912037211 */ /* 0x000fe400000f0eff */
[----:B------:R-:W-:-:S04]  /*1160*/  LEA R2, P0, R0, UR14, 0x3 ;  /* 0x0000000e00027c11 */ /* 0x000fc8000f8018ff */
[----:B------:R-:W-:Y:S02]  /*1170*/  LEA.HI.X R3, R0, UR15, R3, 0x3, P0 ;  /* 0x0000000f00037c11 */ /* 0x000fe400080f1c03 */
[----:B------:R-:W-:-:S05]  /*1180*/  IADD3 R8, P0, PT, R8, 0x4, RZ ;  /* 0x0000000408087810 */ /* 0x000fca0007f1e0ff */
[----:B------:R-:W-:Y:S01]  /*1190*/  IMAD.X R9, RZ, RZ, R9, P0 ;  /* 0x000000ffff097224 */ /* 0x000fe200000e0609 */
[----:B--2---:R0:W-:Y:S01]  /*11a0*/  STG.E.64 desc[UR10][R2.64+0x18], R12 ;  /* 0x0000180c02007986 */ /* 0x0041e2000c101b0a */
[----:B------:R-:W-:Y:S06]  /*11b0*/  BRA `(.L_x_52) ;  /* 0xfffffff0003c7947 */ /* 0x000fec000383ffff */
.L_x_53:
        /* <DEDUP_REMOVED lines=12> */
.L_x_158:


//--------------------- .text.bgk_collision_kernel --------------------------
	.section	.text.bgk_collision_kernel,"ax",@progbits
	.align	128
        .global         bgk_collision_kernel
        .type           bgk_collision_kernel,@function
        .size           bgk_collision_kernel,(.L_x_154 - bgk_collision_kernel)
        .other          bgk_collision_kernel,@"STO_CUDA_ENTRY STV_DEFAULT"
bgk_collision_kernel:
.text.bgk_collision_kernel:
        /* <DEDUP_REMOVED lines=11> */
[----:B------:R-:W0:Y:S01]  /*00b0*/  LDC R4, c[0x0][0x360] ;  /* 0x0000d800ff047b82 */ /* 0x000e220000000800 */
[----:B------:R-:W1:Y:S07]  /*00c0*/  LDCU.64 UR4, c[0x0][0x358] ;  /* 0x00006b00ff0477ac */ /* 0x000e6e0008000a00 */
[----:B------:R-:W2:Y:S01]  /*00d0*/  LDC.64 R2, c[0x0][0x390] ;  /* 0x0000e400ff027b82 */ /* 0x000ea20000000a00 */
[----:B------:R-:W3:Y:S01]  /*00e0*/  MUFU.RCP64H R7, 0.66666650772094726562 ;  /* 0x3fe5555500077908 */ /* 0x000ee20000001800 */
[----:B------:R-:W-:-:S02]  /*00f0*/  HFMA2 R6, -RZ, RZ, 0, 5.9604644775390625e-08 ;  /* 0x00000001ff067431 */ /* 0x000fc400000001ff */
[----:B------:R-:W-:Y:S02]  /*0100*/  IMAD.MOV.U32 R18, RZ, RZ, 0x55555555 ;  /* 0x55555555ff127424 */ /* 0x000fe400078e00ff */
[----:B------:R-:W-:Y:S02]  /*0110*/  IMAD.MOV.U32 R19, RZ, RZ, 0x3fe55555 ;  /* 0x3fe55555ff137424 */ /* 0x000fe400078e00ff */
[----:B------:R-:W4:Y:S01]  /*0120*/  LDC.64 R20, c[0x0][0x398] ;  /* 0x0000e600ff147b82 */ /* 0x000f220000000a00 */
[----:B0-----:R-:W-:-:S04]  /*0130*/  IMAD R4, R4, UR7, R5 ;  /* 0x0000000704047c24 */ /* 0x001fc8000f8e0205 */
[----:B------:R-:W-:-:S04]  /*0140*/  IMAD R5, R4, 0x3, RZ ;  /* 0x0000000304057824 */ /* 0x000fc800078e02ff */
[----:B--2---:R-:W-:-:S05]  /*0150*/  IMAD.WIDE R2, R5, 0x8, R2 ;  /* 0x0000000805027825 */ /* 0x004fca00078e0202 */
[----:B-1----:R-:W2:Y:S04]  /*0160*/  LDG.E.64 R10, desc[UR4][R2.64+0x8] ;  /* 0x00000804020a7981 */ /* 0x002ea8000c1e1b00 */
[----:B------:R-:W5:Y:S04]  /*0170*/  LDG.E.64 R12, desc[UR4][R2.64] ;  /* 0x00000004020c7981 */ /* 0x000f68000c1e1b00 */
[----:B------:R-:W4:Y:S01]  /*0180*/  LDG.E.64 R14, desc[UR4][R2.64+0x10] ;  /* 0x00001004020e7981 */ /* 0x000f22000c1e1b00 */
[----:B---3--:R-:W-:Y:S01]  /*0190*/  DFMA R8, R6, -R18, 1 ;  /* 0x3ff000000608742b */ /* 0x008fe20000000812 */
[----:B------:R-:W-:Y:S07]  /*01a0*/  BSSY.RECONVERGENT B1, `(.L_x_54) ;  /* 0x0000019000017945 */ /* 0x000fee0003800200 */
[----:B------:R-:W-:-:S08]  /*01b0*/  DFMA R8, R8, R8, R8 ;  /* 0x000000080808722b */ /* 0x000fd00000000008 */
[----:B------:R-:W-:-:S08]  /*01c0*/  DFMA R8, R6, R8, R6 ;  /* 0x000000080608722b */ /* 0x000fd00000000006 */
[----:B------:R-:W-:-:S08]  /*01d0*/  DFMA R16, R8, -R18, 1 ;  /* 0x3ff000000810742b */ /* 0x000fd00000000812 */
[----:B------:R-:W-:Y:S02]  /*01e0*/  DFMA R16, R8, R16, R8 ;  /* 0x000000100810722b */ /* 0x000fe40000000008 */
[----:B--2---:R-:W-:-:S08]  /*01f0*/  DMUL R6, R10, R10 ;  /* 0x0000000a0a067228 */ /* 0x004fd00000000000 */
[----:B-----5:R-:W-:-:S08]  /*0200*/  DFMA R6, R12, R12, R6 ;  /* 0x0000000c0c06722b */ /* 0x020fd00000000006 */
[----:B----4-:R-:W-:-:S08]  /*0210*/  DFMA R8, R14, R14, R6 ;  /* 0x0000000e0e08722b */ /* 0x010fd00000000006 */
[----:B------:R-:W-:Y:S02]  /*0220*/  DMUL R2, R8, R16 ;  /* 0x0000001008027228 */ /* 0x000fe40000000000 */
[----:B------:R-:W-:-:S06]  /*0230*/  FSETP.GEU.AND P1, PT, |R9|, 6.5827683646048100446e-37, PT ;  /* 0x036000000900780b */ /* 0x000fcc0003f2e200 */
[----:B------:R-:W-:Y:S01]  /*0240*/  DFMA R6, R2, -R18, R8 ;  /* 0x800000120206722b */ /* 0x000fe20000000008 */
[----:B------:R-:W0:Y:S07]  /*0250*/  LDC.64 R18, c[0x0][0x388] ;  /* 0x0000e200ff127b82 */ /* 0x000e2e0000000a00 */
[----:B------:R-:W-:Y:S01]  /*0260*/  DFMA R2, R16, R6, R2 ;  /* 0x000000061002722b */ /* 0x000fe20000000002 */
[----:B------:R-:W-:-:S09]  /*0270*/  IMAD.WIDE R16, R4, 0x8, R20 ;  /* 0x0000000804107825 */ /* 0x000fd200078e0214 */
[----:B------:R-:W-:-:S05]  /*0280*/  FFMA R0, RZ, 1.7916666269302368164, R3 ;  /* 0x3fe55555ff007823 */ /* 0x000fca0000000003 */
[----:B------:R-:W-:Y:S01]  /*0290*/  FSETP.GT.AND P0, PT, |R0|, 1.469367938527859385e-39, PT ;  /* 0x001000000000780b */ /* 0x000fe20003f04200 */
[----:B0-----:R-:W-:-:S12]  /*02a0*/  IMAD.WIDE R18, R4, 0x8, R18 ;  /* 0x0000000804127825 */ /* 0x001fd800078e0212 */
[----:B------:R-:W-:Y:S05]  /*02b0*/  @P0 BRA P1, `(.L_x_55) ;  /* 0x00000000001c0947 */ /* 0x000fea0000800000 */
[----:B------:R-:W-:Y:S01]  /*02c0*/  IMAD.MOV.U32 R5, RZ, RZ, R9 ;  /* 0x000000ffff057224 */ /* 0x000fe200078e0009 */
[----:B------:R-:W-:Y:S01]  /*02d0*/  MOV R7, 0x3fe55555 ;  /* 0x3fe5555500077802 */ /* 0x000fe20000000f00 */
[----:B------:R-:W-:Y:S01]  /*02e0*/  IMAD.MOV.U32 R6, RZ, RZ, 0x55555555 ;  /* 0x55555555ff067424 */ /* 0x000fe200078e00ff */
[----:B------:R-:W-:-:S07]  /*02f0*/  MOV R0, 0x310 ;  /* 0x0000031000007802 */ /* 0x000fce0000000f00 */
[----:B------:R-:W-:Y:S05]  /*0300*/  CALL.REL.NOINC `($__internal_3_$__cuda_sm20_div_rn_f64_full) ;  /* 0x0000005800187944 */ /* 0x000fea0003c00000 */
[----:B------:R-:W-:Y:S02]  /*0310*/  IMAD.MOV.U32 R2, RZ, RZ, R6 ;  /* 0x000000ffff027224 */ /* 0x000fe400078e0006 */
[----:B------:R-:W-:-:S07]  /*0320*/  IMAD.MOV.U32 R3, RZ, RZ, R5 ;  /* 0x000000ffff037224 */ /* 0x000fce00078e0005 */
.L_x_55:
[----:B------:R-:W-:Y:S05]  /*0330*/  BSYNC.RECONVERGENT B1 ;  /* 0x0000000000017941 */ /* 0x000fea0003800200 */
.L_x_54:
[----:B------:R-:W5:Y:S04]  /*0340*/  LDG.E.64 R16, desc[UR4][R16.64] ;  /* 0x0000000410107981 */ /* 0x000f68000c1e1b00 */
[----:B------:R-:W5:Y:S01]  /*0350*/  LDG.E.64 R18, desc[UR4][R18.64] ;  /* 0x0000000412127981 */ /* 0x000f62000c1e1b00 */
[----:B------:R-:W0:Y:S01]  /*0360*/  MUFU.RCP64H R21, 0.33333325386047363281 ;  /* 0x3fd5555500157908 */ /* 0x000e220000001800 */
[----:B------:R-:W1:Y:S01]  /*0370*/  LDCU UR7, c[0x3][0x4c] ;  /* 0x00c00980ff0777ac */ /* 0x000e620008000800 */
[----:B------:R-:W-:Y:S01]  /*0380*/  MOV R26, 0x55555555 ;  /* 0x55555555001a7802 */ /* 0x000fe20000000f00 */
[----:B------:R-:W-:Y:S01]  /*0390*/  IMAD.MOV.U32 R27, RZ, RZ, 0x3fd55555 ;  /* 0x3fd55555ff1b7424 */ /* 0x000fe200078e00ff */
[----:B------:R-:W-:Y:S01]  /*03a0*/  BSSY.RECONVERGENT B1, `(.L_x_56) ;  /* 0x000001d000017945 */ /* 0x000fe20003800200 */
[----:B------:R-:W2:Y:S01]  /*03b0*/  LDCU UR6, c[0x3][URZ] ;  /* 0x00c00000ff0677ac */ /* 0x000ea20008000800 */
[----:B------:R-:W-:Y:S01]  /*03c0*/  IMAD.MOV.U32 R20, RZ, RZ, 0x1 ;  /* 0x00000001ff147424 */ /* 0x000fe200078e00ff */
[----:B------:R-:W3:Y:S05]  /*03d0*/  LDCU UR8, c[0x3][0x98] ;  /* 0x00c01300ff0877ac */ /* 0x000eea0008000800 */
[----:B0-----:R-:W-:Y:S01]  /*03e0*/  DFMA R6, R20, -R26, 1 ;  /* 0x3ff000001406742b */ /* 0x001fe2000000081a */
[----:B-1----:R-:W0:Y:S07]  /*03f0*/  I2F.F64 R8, UR7 ;  /* 0x0000000700087d12 */ /* 0x002e2e0008201c00 */
[----:B------:R-:W-:-:S02]  /*0400*/  DFMA R22, R6, R6, R6 ;  /* 0x000000060616722b */ /* 0x000fc40000000006 */
[----:B--2---:R-:W1:Y:S06]  /*0410*/  I2F.F64 R6, UR6 ;  /* 0x0000000600067d12 */ /* 0x004e6c0008201c00 */
[----:B------:R-:W-:Y:S02]  /*0420*/  DFMA R22, R20, R22, R20 ;  /* 0x000000161416722b */ /* 0x000fe40000000014 */
[----:B0-----:R-:W-:Y:S01]  /*0430*/  DMUL R8, R10, R8 ;  /* 0x000000080a087228 */ /* 0x001fe20000000000 */
[----:B---3--:R-:W0:Y:S05]  /*0440*/  I2F.F64 R20, UR8 ;  /* 0x0000000800147d12 */ /* 0x008e2a0008201c00 */
[----:B------:R-:W-:-:S02]  /*0450*/  DFMA R24, R22, -R26, 1 ;  /* 0x3ff000001618742b */ /* 0x000fc4000000081a */
[----:B-1----:R-:W-:-:S06]  /*0460*/  DFMA R6, R12, R6, R8 ;  /* 0x000000060c06722b */ /* 0x002fcc0000000008 */
[----:B------:R-:W-:Y:S02]  /*0470*/  DFMA R24, R22, R24, R22 ;  /* 0x000000181618722b */ /* 0x000fe40000000016 */
[----:B0-----:R-:W-:-:S08]  /*0480*/  DFMA R8, R14, R20, R6 ;  /* 0x000000140e08722b */ /* 0x001fd00000000006 */
        /* <DEDUP_REMOVED lines=12> */
[----:B-----5:R-:W-:Y:S05]  /*0550*/  CALL.REL.NOINC `($__internal_3_$__cuda_sm20_div_rn_f64_full) ;  /* 0x0000005400847944 */ /* 0x020fea0003c00000 */
[----:B------:R-:W-:-:S07]  /*0560*/  MOV R7, R5 ;  /* 0x0000000500077202 */ /* 0x000fce0000000f00 */
.L_x_57:
[----:B------:R-:W-:Y:S05]  /*0570*/  BSYNC.RECONVERGENT B1 ;  /* 0x0000000000017941 */ /* 0x000fea0003800200 */
.L_x_56:
[----:B------:R-:W0:Y:S01]  /*0580*/  MUFU.RCP64H R9, 0.22222220897674560547 ;  /* 0x3fcc71c700097908 */ /* 0x000e220000001800 */
[----:B------:R-:W-:Y:S02]  /*0590*/  HFMA2 R8, -RZ, RZ, 0, 5.9604644775390625e-08 ;  /* 0x00000001ff087431 */ /* 0x000fe400000001ff */
[----:B------:R-:W-:Y:S01]  /*05a0*/  IMAD.MOV.U32 R22, RZ, RZ, 0x1c71c71c ;  /* 0x1c71c71cff167424 */ /* 0x000fe200078e00ff */
[----:B------:R-:W1:Y:S01]  /*05b0*/  LDCU.64 UR6, c[0x3][0xe8] ;  /* 0x00c01d00ff0677ac */ /* 0x000e620008000a00 */
[----:B------:R-:W-:Y:S01]  /*05c0*/  IMAD.MOV.U32 R23, RZ, RZ, 0x3fcc71c7 ;  /* 0x3fcc71c7ff177424 */ /* 0x000fe200078e00ff */
[----:B------:R-:W-:Y:S01]  /*05d0*/  FSETP.GEU.AND P1, PT, |R25|, 6.5827683646048100446e-37, PT ;  /* 0x036000001900780b */ /* 0x000fe20003f2e200 */
[----:B------:R-:W-:Y:S04]  /*05e0*/  BSSY.RECONVERGENT B1, `(.L_x_58) ;  /* 0x0000016000017945 */ /* 0x000fe80003800200 */
[----:B0-----:R-:W-:-:S08]  /*05f0*/  DFMA R20, R8, -R22, 1 ;  /* 0x3ff000000814742b */ /* 0x001fd00000000816 */
[----:B------:R-:W-:-:S08]  /*0600*/  DFMA R20, R20, R20, R20 ;  /* 0x000000141414722b */ /* 0x000fd00000000014 */
[----:B------:R-:W-:-:S08]  /*0610*/  DFMA R20, R8, R20, R8 ;  /* 0x000000140814722b */ /* 0x000fd00000000008 */
[----:B------:R-:W-:-:S08]  /*0620*/  DFMA R8, R20, -R22, 1 ;  /* 0x3ff000001408742b */ /* 0x000fd00000000816 */
[----:B------:R-:W-:-:S08]  /*0630*/  DFMA R8, R20, R8, R20 ;  /* 0x000000081408722b */ /* 0x000fd00000000014 */
[----:B------:R-:W-:-:S08]  /*0640*/  DMUL R20, R24, R8 ;  /* 0x0000000818147228 */ /* 0x000fd00000000000 */
[----:B------:R-:W-:-:S08]  /*0650*/  DFMA R22, R20, -R22, R24 ;  /* 0x800000161416722b */ /* 0x000fd00000000018 */
[----:B------:R-:W-:Y:S02]  /*0660*/  DFMA R8, R8, R22, R20 ;  /* 0x000000160808722b */ /* 0x000fe40000000014 */
[----:B-1---5:R-:W-:Y:S02]  /*0670*/  DMUL R22, R18, UR6 ;  /* 0x0000000612167c28 */ /* 0x022fe40008000000 */
        /* <DEDUP_REMOVED lines=9> */
[----:B------:R-:W-:Y:S05]  /*0710*/  CALL.REL.NOINC `($__internal_3_$__cuda_sm20_div_rn_f64_full) ;  /* 0x0000005400147944 */ /* 0x000fea0003c00000 */
[----:B------:R-:W-:Y:S01]  /*0720*/  IMAD.MOV.U32 R8, RZ, RZ, R6 ;  /* 0x000000ffff087224 */ /* 0x000fe200078e0006 */
[----:B------:R-:W-:-:S07]  /*0730*/  MOV R9, R5 ;  /* 0x0000000500097202 */ /* 0x000fce0000000f00 */
.L_x_59:
[----:B------:R-:W-:Y:S05]  /*0740*/  BSYNC.RECONVERGENT B1 ;  /* 0x0000000000017941 */ /* 0x000fea0003800200 */
.L_x_58:
[----:B------:R-:W0:Y:S01]  /*0750*/  MUFU.RCP64H R27, 0.33333325386047363281 ;  /* 0x3fd55555001b7908 */ /* 0x000e220000001800 */
[----:B------:R-:W1:Y:S01]  /*0760*/  LDCU UR7, c[0x3][0x50] ;  /* 0x00c00a00ff0777ac */ /* 0x000e620008000800 */
[----:B------:R-:W-:Y:S02]  /*0770*/  HFMA2 R26, -RZ, RZ, 0, 5.9604644775390625e-08 ;  /* 0x00000001ff1a7431 */ /* 0x000fe400000001ff */
[----:B------:R-:W-:Y:S01]  /*0780*/  IMAD.MOV.U32 R28, RZ, RZ, 0x55555555 ;  /* 0x55555555ff1c7424 */ /* 0x000fe200078e00ff */
[----:B------:R-:W-:Y:S01]  /*0790*/  DADD R20, R20, R8 ;  /* 0x0000000014147229 */ /* 0x000fe20000000008 */
[----:B------:R-:W2:Y:S01]  /*07a0*/  LDCU UR6, c[0x3][0x4] ;  /* 0x00c00080ff0677ac */ /* 0x000ea20008000800 */
[----:B------:R-:W-:Y:S01]  /*07b0*/  IMAD.MOV.U32 R29, RZ, RZ, 0x3fd55555 ;  /* 0x3fd55555ff1d7424 */ /* 0x000fe200078e00ff */
[----:B------:R-:W-:Y:S01]  /*07c0*/  BSSY.RECONVERGENT B1, `(.L_x_60) ;  /* 0x000001e000017945 */ /* 0x000fe20003800200 */
[----:B------:R-:W3:Y:S04]  /*07d0*/  LDCU UR8, c[0x3][0x9c] ;  /* 0x00c01380ff0877ac */ /* 0x000ee80008000800 */
[----:B------:R-:W-:-:S02]  /*07e0*/  DADD R20, R20, -R2 ;  /* 0x0000000014147229 */ /* 0x000fc40000000802 */
[----:B0-----:R-:W-:Y:S01]  /*07f0*/  DFMA R6, R26, -R28, 1 ;  /* 0x3ff000001a06742b */ /* 0x001fe2000000081c */
[----:B-1----:R-:W0:Y:S05]  /*0800*/  I2F.F64 R24, UR7 ;  /* 0x0000000700187d12 */ /* 0x002e2a0008201c00 */
[----:B------:R-:W-:Y:S02]  /*0810*/  DMUL R20, R20, R22 ;  /* 0x0000001614147228 */ /* 0x000fe40000000000 */
[----:B------:R-:W-:Y:S02]  /*0820*/  DFMA R30, R6, R6, R6 ;  /* 0x00000006061e722b */ /* 0x000fe40000000006 */
[----:B--2---:R-:W1:Y:S06]  /*0830*/  I2F.F64 R6, UR6 ;  /* 0x0000000600067d12 */ /* 0x004e6c0008201c00 */
[----:B------:R-:W-:-:S02]  /*0840*/  DFMA R30, R26, R30, R26 ;  /* 0x0000001e1a1e722b */ /* 0x000fc4000000001a */
[----:B0-----:R-:W-:Y:S01]  /*0850*/  DMUL R24, R10, R24 ;  /* 0x000000180a187228 */ /* 0x001fe20000000000 */
[----:B---3--:R-:W0:Y:S05]  /*0860*/  I2F.F64 R26, UR8 ;  /* 0x00000008001a7d12 */ /* 0x008e2a0008201c00 */
[----:B------:R-:W-:Y:S02]  /*0870*/  DFMA R32, R30, -R28, 1 ;  /* 0x3ff000001e20742b */ /* 0x000fe4000000081c */
        /* <DEDUP_REMOVED lines=17> */
[----:B------:R-:W-:-:S07]  /*0990*/  IMAD.MOV.U32 R7, RZ, RZ, R5 ;  /* 0x000000ffff077224 */ /* 0x000fce00078e0005 */
.L_x_61:
[----:B------:R-:W-:Y:S05]  /*09a0*/  BSYNC.RECONVERGENT B1 ;  /* 0x0000000000017941 */ /* 0x000fea0003800200 */
.L_x_60:
[----:B------:R-:W0:Y:S01]  /*09b0*/  MUFU.RCP64H R9, 0.22222220897674560547 ;  /* 0x3fcc71c700097908 */ /* 0x000e220000001800 */
[----:B------:R-:W-:Y:S01]  /*09c0*/  MOV R22, 0x1c71c71c ;  /* 0x1c71c71c00167802 */ /* 0x000fe20000000f00 */
        /* <DEDUP_REMOVED lines=18> */
[----:B------:R-:W-:Y:S01]  /*0af0*/  MOV R8, R26 ;  /* 0x0000001a00087202 */ /* 0x000fe20000000f00 */
[----:B------:R-:W-:Y:S01]  /*0b00*/  IMAD.MOV.U32 R5, RZ, RZ, R27 ;  /* 0x000000ffff057224 */ /* 0x000fe200078e001b */
[----:B------:R-:W-:Y:S01]  /*0b10*/  MOV R7, 0x3fcc71c7 ;  /* 0x3fcc71c700077802 */ /* 0x000fe20000000f00 */
[----:B------:R-:W-:Y:S01]  /*0b20*/  IMAD.MOV.U32 R6, RZ, RZ, 0x1c71c71c ;  /* 0x1c71c71cff067424 */ /* 0x000fe200078e00ff */
[----:B------:R-:W-:-:S07]  /*0b30*/  MOV R0, 0xb50 ;  /* 0x00000b5000007802 */ /* 0x000fce0000000f00 */
[----:B------:R-:W-:Y:S05]  /*0b40*/  CALL.REL.NOINC `($__internal_3_$__cuda_sm20_div_rn_f64_full) ;  /* 0x0000005000087944 */ /* 0x000fea0003c00000 */
[----:B------:R-:W-:Y:S02]  /*0b50*/  IMAD.MOV.U32 R8, RZ, RZ, R6 ;  /* 0x000000ffff087224 */ /* 0x000fe400078e0006 */
[----:B------:R-:W-:-:S07]  /*0b60*/  IMAD.MOV.U32 R9, RZ, RZ, R5 ;  /* 0x000000ffff097224 */ /* 0x000fce00078e0005 */
.L_x_63:
[----:B------:R-:W-:Y:S05]  /*0b70*/  BSYNC.RECONVERGENT B1 ;  /* 0x0000000000017941 */ /* 0x000fea0003800200 */
.L_x_62:
[----:B------:R-:W0:Y:S01]  /*0b80*/  MUFU.RCP64H R29, 0.33333325386047363281 ;  /* 0x3fd55555001d7908 */ /* 0x000e220000001800 */
[----:B------:R-:W1:Y:S01]  /*0b90*/  LDCU UR7, c[0x3][0x54] ;  /* 0x00c00a80ff0777ac */ /* 0x000e620008000800 */
[----:B------:R-:W-:Y:S01]  /*0ba0*/  MOV R30, 0x55555555 ;  /* 0x55555555001e7802 */ /* 0x000fe20000000f00 */
        /* <DEDUP_REMOVED lines=33> */
[----:B------:R-:W-:-:S07]  /*0dc0*/  IMAD.MOV.U32 R7, RZ, RZ, R5 ;  /* 0x000000ffff077224 */ /* 0x000fce00078e0005 */
.L_x_65:
[----:B------:R-:W-:Y:S05]  /*0dd0*/  BSYNC.RECONVERGENT B1 ;  /* 0x0000000000017941 */ /* 0x000fea0003800200 */
.L_x_64:
[----:B------:R-:W0:Y:S01]  /*0de0*/  MUFU.RCP64H R9, 0.22222220897674560547 ;  /* 0x3fcc71c700097908 */ /* 0x000e220000001800 */
[----:B------:R-:W-:Y:S01]  /*0df0*/  IMAD.MOV.U32 R24, RZ, RZ, 0x1c71c71c ;  /* 0x1c71c71cff187424 */ /* 0x000fe200078e00ff */
[----:B------:R-:W-:Y:S01]  /*0e00*/  MOV R25, 0x3fcc71c7 ;  /* 0x3fcc71c700197802 */ /* 0x000fe20000000f00 */
[----:B------:R-:W-:Y:S01]  /*0e10*/  IMAD.MOV.U32 R8, RZ, RZ, 0x1 ;  /* 0x00000001ff087424 */ /* 0x000fe200078e00ff */
[----:B------:R-:W1:Y:S01]  /*0e20*/  LDCU.64 UR6, c[0x3][0xf8] ;  /* 0x00c01f00ff0677ac */ /* 0x000e620008000a00 */
[----:B------:R-:W-:Y:S01]  /*0e30*/  FSETP.GEU.AND P1, PT, |R29|, 6.5827683646048100446e-37, PT ;  /* 0x036000001d00780b */ /* 0x000fe20003f2e200 */
[----:B------:R-:W-:Y:S03]  /*0e40*/  BSSY.RECONVERGENT B1, `(.L_x_66) ;  /* 0x0000016000017945 */ /* 0x000fe60003800200 */
        /* <DEDUP_REMOVED lines=14> */
[----:B------:R-:W-:Y:S01]  /*0f30*/  MOV R5, R29 ;  /* 0x0000001d00057202 */ /* 0x000fe20000000f00 */
[----:B------:R-:W-:Y:S01]  /*0f40*/  IMAD.MOV.U32 R6, RZ, RZ, 0x1c71c71c ;  /* 0x1c71c71cff067424 */ /* 0x000fe200078e00ff */
[----:B------:R-:W-:Y:S01]  /*0f50*/  MOV R0, 0xf80 ;  /* 0x00000f8000007802 */ /* 0x000fe20000000f00 */
[----:B------:R-:W-:-:S07]  /*0f60*/  IMAD.MOV.U32 R7, RZ, RZ, 0x3fcc71c7 ;  /* 0x3fcc71c7ff077424 */ /* 0x000fce00078e00ff */
[----:B------:R-:W-:Y:S05]  /*0f70*/  CALL.REL.NOINC `($__internal_3_$__cuda_sm20_div_rn_f64_full) ;  /* 0x0000004800fc7944 */ /* 0x000fea0003c00000 */
[----:B------:R-:W-:Y:S01]  /*0f80*/  MOV R8, R6 ;  /* 0x0000000600087202 */ /* 0x000fe20000000f00 */
[----:B------:R-:W-:-:S07]  /*0f90*/  IMAD.MOV.U32 R9, RZ, RZ, R5 ;  /* 0x000000ffff097224 */ /* 0x000fce00078e0005 */
.L_x_67:
[----:B------:R-:W-:Y:S05]  /*0fa0*/  BSYNC.RECONVERGENT B1 ;  /* 0x0000000000017941 */ /* 0x000fea0003800200 */
.L_x_66:
[----:B------:R-:W0:Y:S01]  /*0fb0*/  MUFU.RCP64H R31, 0.33333325386047363281 ;  /* 0x3fd55555001f7908 */ /* 0x000e220000001800 */
[----:B------:R-:W1:Y:S01]  /*0fc0*/  LDCU UR7, c[0x3][0x58] ;  /* 0x00c00b00ff0777ac */ /* 0x000e620008000800 */
[----:B------:R-:W-:Y:S02]  /*0fd0*/  HFMA2 R33, -RZ, RZ, 1.9580078125, 85.3125 ;  /* 0x3fd55555ff217431 */ /* 0x000fe400000001ff */
        /* <DEDUP_REMOVED lines=33> */
[----:B------:R-:W-:-:S07]  /*11f0*/  MOV R7, R5 ;  /* 0x0000000500077202 */ /* 0x000fce0000000f00 */
.L_x_69:
[----:B------:R-:W-:Y:S05]  /*1200*/  BSYNC.RECONVERGENT B1 ;  /* 0x0000000000017941 */ /* 0x000fea0003800200 */
.L_x_68:
        /* <DEDUP_REMOVED lines=28> */
.L_x_71:
[----:B------:R-:W-:Y:S05]  /*13d0*/  BSYNC.RECONVERGENT B1 ;  /* 0x0000000000017941 */ /* 0x000fea0003800200 */
.L_x_70:
        /* <DEDUP_REMOVED lines=37> */
.L_x_73:
[----:B------:R-:W-:Y:S05]  /*1630*/  BSYNC.RECONVERGENT B1 ;  /* 0x0000000000017941 */ /* 0x000fea0003800200 */
.L_x_72:
        /* <DEDUP_REMOVED lines=28> */
.L_x_75:
[----:B------:R-:W-:Y:S05]  /*1800*/  BSYNC.RECONVERGENT B1 ;  /* 0x0000000000017941 */ /* 0x000fea0003800200 */
.L_x_74:
        /* <DEDUP_REMOVED lines=37> */
.L_x_77:
[----:B------:R-:W-:Y:S05]  /*1a60*/  BSYNC.RECONVERGENT B1 ;  /* 0x0000000000017941 */ /* 0x000fea0003800200 */
.L_x_76:
        /* <DEDUP_REMOVED lines=28> */
.L_x_79:
[----:B------:R-:W-:Y:S05]  /*1c30*/  BSYNC.RECONVERGENT B1 ;  /* 0x0000000000017941 */ /* 0x000fea0003800200 */
.L_x_78:
        /* <DEDUP_REMOVED lines=37> */
.L_x_81:
[----:B------:R-:W-:Y:S05]  /*1e90*/  BSYNC.RECONVERGENT B1 ;  /* 0x0000000000017941 */ /* 0x000fea0003800200 */
.L_x_80:
        /* <DEDUP_REMOVED lines=28> */
.L_x_83:
[----:B------:R-:W-:Y:S05]  /*2060*/  BSYNC.RECONVERGENT B1 ;  /* 0x0000000000017941 */ /* 0x000fea0003800200 */
.L_x_82:
        /* <DEDUP_REMOVED lines=17> */
[----:B---3--:R-:W0:Y:S07]  /*2180*/  I2F.F64 R38, UR8 ;  /* 0x0000000800267d12 */ /* 0x008e2e0008201c00 */
[----:B-1----:R-:W-:Y:S02]  /*2190*/  DFMA R6, R12, R6, R36 ;  /* 0x000000060c06722b */ /* 0x002fe40000000024 */
[----:B------:R-:W-:-:S06]  /*21a0*/  DFMA R36, R42, -R40, 1 ;  /* 0x3ff000002a24742b */ /* 0x000fcc0000000828 */
[----:B0-----:R-:W-:Y:S02]  /*21b0*/  DFMA R6, R14, R38, R6 ;  /* 0x000000260e06722b */ /* 0x001fe40000000006 */
        /* <DEDUP_REMOVED lines=17> */
.L_x_85:
[----:B------:R-:W-:Y:S05]  /*22d0*/  BSYNC.RECONVERGENT B1 ;  /* 0x0000000000017941 */ /* 0x000fea0003800200 */
.L_x_84:
        /* <DEDUP_REMOVED lines=27> */
.L_x_87:
[----:B------:R-:W-:Y:S05]  /*2490*/  BSYNC.RECONVERGENT B1 ;  /* 0x0000000000017941 */ /* 0x000fea0003800200 */
.L_x_86:
        /* <DEDUP_REMOVED lines=38> */
.L_x_89:
[----:B------:R-:W-:Y:S05]  /*2700*/  BSYNC.RECONVERGENT B1 ;  /* 0x0000000000017941 */ /* 0x000fea0003800200 */
.L_x_88:
        /* <DEDUP_REMOVED lines=27> */
.L_x_91:
[----:B------:R-:W-:Y:S05]  /*28c0*/  BSYNC.RECONVERGENT B1 ;  /* 0x0000000000017941 */ /* 0x000fea0003800200 */
.L_x_90:
[----:B------:R-:W0:Y:S01]  /*28d0*/  MUFU.RCP64H R43, 0.33333325386047363281 ;  /* 0x3fd55555002b7908 */ /* 0x000e220000001800 */
[----:B------:R-:W1:Y:S01]  /*28e0*/  LDCU UR7, c[0x3][0x70] ;  /* 0x00c00e00ff0777ac */ /* 0x000e620008000800 */
[----:B------:R-:W-:Y:S01]  /*28f0*/  IMAD.MOV.U32 R44, RZ, RZ, 0x55555555 ;  /* 0x55555555ff2c7424 */ /* 0x000fe200078e00ff */
[----:B------:R-:W-:Y:S01]  /*2900*/  MOV R45, 0x3fd55555 ;  /* 0x3fd55555002d7802 */ /* 0x000fe20000000f00 */
[----:B------:R-:W-:Y:S01]  /*2910*/  IMAD.MOV.U32 R42, RZ, RZ, 0x1 ;  /* 0x00000001ff2a7424 */ /* 0x000fe200078e00ff */
[----:B------:R-:W2:Y:S01]  /*2920*/  LDCU UR6, c[0x3][0x24] ;  /* 0x00c00480ff0677ac */ /* 0x000ea20008000800 */
[----:B------:R-:W-:Y:S01]  /*2930*/  DADD R36, R36, R6 ;  /* 0x0000000024247229 */ /* 0x000fe20000000006 */
[----:B------:R-:W-:Y:S01]  /*2940*/  BSSY.RECONVERGENT B1, `(.L_x_92) ;  /* 0x000001f000017945 */ /* 0x000fe20003800200 */
[----:B------:R-:W3:Y:S06]  /*2950*/  LDCU UR8, c[0x3][0xbc] ;  /* 0x00c01780ff0877ac */ /* 0x000eec0008000800 */
        /* <DEDUP_REMOVED lines=29> */
.L_x_93:
[----:B------:R-:W-:Y:S05]  /*2b30*/  BSYNC.RECONVERGENT B1 ;  /* 0x0000000000017941 */ /* 0x000fea0003800200 */
.L_x_92:
[----:B------:R-:W0:Y:S01]  /*2b40*/  MUFU.RCP64H R7, 0.22222220897674560547 ;  /* 0x3fcc71c700077908 */ /* 0x000e220000001800 */
[----:B------:R-:W-:Y:S02]  /*2b50*/  HFMA2 R39, -RZ, RZ, 1.94921875, 11832 ;  /* 0x3fcc71c7ff277431 */ /* 0x000fe400000001ff */
        /* <DEDUP_REMOVED lines=25> */
.L_x_95:
[----:B------:R-:W-:Y:S05]  /*2cf0*/  BSYNC.RECONVERGENT B1 ;  /* 0x0000000000017941 */ /* 0x000fea0003800200 */
.L_x_94:
        /* <DEDUP_REMOVED lines=38> */
.L_x_97:
[----:B------:R-:W-:Y:S05]  /*2f60*/  BSYNC.RECONVERGENT B1 ;  /* 0x0000000000017941 */ /* 0x000fea0003800200 */
.L_x_96:
        /* <DEDUP_REMOVED lines=27> */
.L_x_99:
[----:B------:R-:W-:Y:S05]  /*3120*/  BSYNC.RECONVERGENT B1 ;  /* 0x0000000000017941 */ /* 0x000fea0003800200 */
.L_x_98:
        /* <DEDUP_REMOVED lines=38> */
.L_x_101:
[----:B------:R-:W-:Y:S05]  /*3390*/  BSYNC.RECONVERGENT B1 ;  /* 0x0000000000017941 */ /* 0x000fea0003800200 */
.L_x_100:
        /* <DEDUP_REMOVED lines=27> */
.L_x_103:
[----:B------:R-:W-:Y:S05]  /*3550*/  BSYNC.RECONVERGENT B1 ;  /* 0x0000000000017941 */ /* 0x000fea0003800200 */
.L_x_102:
        /* <DEDUP_REMOVED lines=37> */
.L_x_105:
[----:B------:R-:W-:Y:S05]  /*37b0*/  BSYNC.RECONVERGENT B1 ;  /* 0x0000000000017941 */ /* 0x000fea0003800200 */
.L_x_104:
        /* <DEDUP_REMOVED lines=28> */
.L_x_107:
[----:B------:R-:W-:Y:S05]  /*3980*/  BSYNC.RECONVERGENT B1 ;  /* 0x0000000000017941 */ /* 0x000fea0003800200 */
.L_x_106:
        /* <DEDUP_REMOVED lines=37> */
.L_x_109:
[----:B------:R-:W-:Y:S05]  /*3be0*/  BSYNC.RECONVERGENT B1 ;  /* 0x0000000000017941 */ /* 0x000fea0003800200 */
.L_x_108:
        /* <DEDUP_REMOVED lines=28> */
.L_x_111:
[----:B------:R-:W-:Y:S05]  /*3db0*/  BSYNC.RECONVERGENT B1 ;  /* 0x0000000000017941 */ /* 0x000fea0003800200 */
.L_x_110:
        /* <DEDUP_REMOVED lines=38> */
.L_x_113:
[----:B------:R-:W-:Y:S05]  /*4020*/  BSYNC.RECONVERGENT B1 ;  /* 0x0000000000017941 */ /* 0x000fea0003800200 */
.L_x_112:
        /* <DEDUP_REMOVED lines=27> */
.L_x_115:
[----:B------:R-:W-:Y:S05]  /*41e0*/  BSYNC.RECONVERGENT B1 ;  /* 0x0000000000017941 */ /* 0x000fea0003800200 */
.L_x_114:
        /* <DEDUP_REMOVED lines=38> */
.L_x_117:
[----:B------:R-:W-:Y:S05]  /*4450*/  BSYNC.RECONVERGENT B1 ;  /* 0x0000000000017941 */ /* 0x000fea0003800200 */
.L_x_116:
        /* <DEDUP_REMOVED lines=27> */
.L_x_119:
[----:B------:R-:W-:Y:S05]  /*4610*/  BSYNC.RECONVERGENT B1 ;  /* 0x0000000000017941 */ /* 0x000fea0003800200 */
.L_x_118:
        /* <DEDUP_REMOVED lines=37> */
.L_x_121:
[----:B------:R-:W-:Y:S05]  /*4870*/  BSYNC.RECONVERGENT B1 ;  /* 0x0000000000017941 */ /* 0x000fea0003800200 */
.L_x_120:
[----:B------:R-:W0:Y:S01]  /*4880*/  MUFU.RCP64H R7, 0.22222220897674560547 ;  /* 0x3fcc71c700077908 */ /* 0x000e220000001800 */
[----:B------:R-:W-:Y:S01]  /*4890*/  MOV R8, 0x1c71c71c ;  /* 0x1c71c71c00087802 */ /* 0x000fe20000000f00 */
[----:B------:R-:W-:Y:S01]  /*48a0*/  IMAD.MOV.U32 R9, RZ, RZ, 0x3fcc71c7 ;  /* 0x3fcc71c7ff097424 */ /* 0x000fe200078e00ff */
[----:B------:R-:W1:Y:S01]  /*48b0*/  LDCU.64 UR6, c[0x3][0x168] ;  /* 0x00c02d00ff0677ac */ /* 0x000e620008000a00 */
[----:B------:R-:W-:Y:S01]  /*48c0*/  IMAD.MOV.U32 R6, RZ, RZ, 0x1 ;  /* 0x00000001ff067424 */ /* 0x000fe200078e00ff */
[----:B------:R-:W-:Y:S01]  /*48d0*/  FSETP.GEU.AND P1, PT, |R57|, 6.5827683646048100446e-37, PT ;  /* 0x036000003900780b */ /* 0x000fe20003f2e200 */
[----:B------:R-:W-:Y:S01]  /*48e0*/  BSSY.RECONVERGENT B1, `(.L_x_122) ;  /* 0x0000015000017945 */ /* 0x000fe20003800200 */
[----:B------:R-:W-:-:S03]  /*48f0*/  DADD R54, R54, 1 ;  /* 0x3ff0000036367429 */ /* 0x000fc60000000000 */
        /* <DEDUP_REMOVED lines=8> */
[----:B-1----:R-:W-:-:S08]  /*4980*/  DMUL R52, R18, UR6 ;  /* 0x0000000612347c28 */ /* 0x002fd00008000000 */
        /* <DEDUP_REMOVED lines=10> */
.L_x_123:
[----:B------:R-:W-:Y:S05]  /*4a30*/  BSYNC.RECONVERGENT B1 ;  /* 0x0000000000017941 */ /* 0x000fea0003800200 */
.L_x_122:
        /* <DEDUP_REMOVED lines=21> */
[----:B------:R-:W-:-:S06]  /*4b90*/  DFMA R60, R58, R60, R58 ;  /* 0x0000003c3a3c722b */ /* 0x000fcc000000003a */
[-C--:B------:R-:W-:Y:S02]  /*4ba0*/  DMUL R54, R8, R8.reuse ;  /* 0x0000000808367228 */ /* 0x080fe40000000000 */
[----:B------:R-:W-:Y:S01]  /*4bb0*/  DMUL R58, R60, R8 ;  /* 0x000000083c3a7228 */ /* 0x000fe20000000000 */
[----:B------:R-:W-:-:S07]  /*4bc0*/  FSETP.GEU.AND P1, PT, |R9|, 6.5827683646048100446e-37, PT ;  /* 0x036000000900780b */ /* 0x000fce0003f2e200 */
[----:B------:R-:W-:-:S08]  /*4bd0*/  DFMA R56, R58, -R56, R8 ;  /* 0x800000383a38722b */ /* 0x000fd00000000008 */
[----:B------:R-:W-:-:S10]  /*4be0*/  DFMA R56, R60, R56, R58 ;  /* 0x000000383c38722b */ /* 0x000fd4000000003a */
        /* <DEDUP_REMOVED lines=8> */
[----:B------:R-:W-:Y:S01]  /*4c70*/  IMAD.MOV.U32 R56, RZ, RZ, R6 ;  /* 0x000000ffff387224 */ /* 0x000fe200078e0006 */
[----:B------:R-:W-:-:S07]  /*4c80*/  MOV R57, R5 ;  /* 0x0000000500397202 */ /* 0x000fce0000000f00 */
.L_x_125:
[----:B------:R-:W-:Y:S05]  /*4c90*/  BSYNC.RECONVERGENT B1 ;  /* 0x0000000000017941 */ /* 0x000fea0003800200 */
.L_x_124:
[----:B------:R-:W0:Y:S01]  /*4ca0*/  MUFU.RCP64H R7, 0.22222220897674560547 ;  /* 0x3fcc71c700077908 */ /* 0x000e220000001800 */
[----:B------:R-:W-:Y:S02]  /*4cb0*/  HFMA2 R6, -RZ, RZ, 0, 5.9604644775390625e-08 ;  /* 0x00000001ff067431 */ /* 0x000fe400000001ff */
        /* <DEDUP_REMOVED lines=25> */
.L_x_127:
[----:B------:R-:W-:Y:S05]  /*4e50*/  BSYNC.RECONVERGENT B1 ;  /* 0x0000000000017941 */ /* 0x000fea0003800200 */
.L_x_126:
[----:B------:R-:W0:Y:S01]  /*4e60*/  MUFU.RCP64H R55, 0.33333325386047363281 ;  /* 0x3fd5555500377908 */ /* 0x000e220000001800 */
[----:B------:R-:W1:Y:S01]  /*4e70*/  LDCU UR7, c[0x3][0x94] ;  /* 0x00c01280ff0777ac */ /* 0x000e620008000800 */
[----:B------:R-:W-:Y:S01]  /*4e80*/  MOV R8, 0x55555555 ;  /* 0x5555555500087802 */ /* 0x000fe20000000f00 */
[----:B------:R-:W-:Y:S01]  /*4e90*/  IMAD.MOV.U32 R9, RZ, RZ, 0x3fd55555 ;  /* 0x3fd55555ff097424 */ /* 0x000fe200078e00ff */
[----:B------:R-:W-:Y:S01]  /*4ea0*/  DADD R56, R56, R6 ;  /* 0x0000000038387229 */ /* 0x000fe20000000006 */
[----:B------:R-:W-:Y:S01]  /*4eb0*/  IMAD.MOV.U32 R54, RZ, RZ, 0x1 ;  /* 0x00000001ff367424 */ /* 0x000fe200078e00ff */
[----:B------:R-:W2:Y:S01]  /*4ec0*/  LDCU UR6, c[0x3][0x48] ;  /* 0x00c00900ff0677ac */ /* 0x000ea20008000800 */
[----:B------:R-:W-:Y:S01]  /*4ed0*/  BSSY.RECONVERGENT B1, `(.L_x_128) ;  /* 0x000001e000017945 */ /* 0x000fe20003800200 */
[----:B------:R-:W3:Y:S04]  /*4ee0*/  LDCU UR8, c[0x3][0xe0] ;  /* 0x00c01c00ff0877ac */ /* 0x000ee80008000800 */
[----:B------:R-:W-:-:S02]  /*4ef0*/  DADD R56, R56, -R2 ;  /* 0x0000000038387229 */ /* 0x000fc40000000802 */
[----:B0-----:R-:W-:Y:S01]  /*4f00*/  DFMA R60, R54, -R8, 1 ;  /* 0x3ff00000363c742b */ /* 0x001fe20000000808 */
[----:B-1----:R-:W0:Y:S05]  /*4f10*/  I2F.F64 R62, UR7 ;  /* 0x00000007003e7d12 */ /* 0x002e2a0008201c00 */
[----:B------:R-:W-:Y:S02]  /*4f20*/  DMUL R58, R56, R58 ;  /* 0x0000003a383a7228 */ /* 0x000fe40000000000 */
[----:B------:R-:W-:-:S08]  /*4f30*/  DFMA R60, R60, R60, R60 ;  /* 0x0000003c3c3c722b */ /* 0x000fd0000000003c */
[----:B------:R-:W-:Y:S02]  /*4f40*/  DFMA R54, R54, R60, R54 ;  /* 0x0000003c3636722b */ /* 0x000fe40000000036 */
[----:B--2---:R-:W1:Y:S01]  /*4f50*/  I2F.F64 R60, UR6 ;  /* 0x00000006003c7d12 */ /* 0x004e620008201c00 */
[----:B0-----:R-:W-:-:S07]  /*4f60*/  DMUL R62, R10, R62 ;  /* 0x0000003e0a3e7228 */ /* 0x001fce0000000000 */
[----:B---3--:R-:W0:Y:S01]  /*4f70*/  I2F.F64 R10, UR8 ;  /* 0x00000008000a7d12 */ /* 0x008e220008201c00 */
        /* <DEDUP_REMOVED lines=19> */
.L_x_129:
[----:B------:R-:W-:Y:S05]  /*50b0*/  BSYNC.RECONVERGENT B1 ;  /* 0x0000000000017941 */ /* 0x000fea0003800200 */
.L_x_128:
[----:B------:R-:W0:Y:S01]  /*50c0*/  MUFU.RCP64H R9, 0.22222220897674560547 ;  /* 0x3fcc71c700097908 */ /* 0x000e220000001800 */
[----:B------:R-:W-:Y:S01]  /*50d0*/  IMAD.MOV.U32 R10, RZ, RZ, 0x1c71c71c ;  /* 0x1c71c71cff0a7424 */ /* 0x000fe200078e00ff */
[----:B------:R-:W-:Y:S01]  /*50e0*/  MOV R11, 0x3fcc71c7 ;  /* 0x3fcc71c7000b7802 */ /* 0x000fe20000000f00 */
[----:B------:R-:W-:Y:S01]  /*50f0*/  IMAD.MOV.U32 R8, RZ, RZ, 0x1 ;  /* 0x00000001ff087424 */ /* 0x000fe200078e00ff */
[----:B------:R-:W1:Y:S01]  /*5100*/  LDCU.64 UR6, c[0x3][0x178] ;  /* 0x00c02f00ff0677ac */ /* 0x000e620008000a00 */
[----:B------:R-:W-:Y:S01]  /*5110*/  FSETP.GEU.AND P1, PT, |R13|, 6.5827683646048100446e-37, PT ;  /* 0x036000000d00780b */ /* 0x000fe20003f2e200 */
[----:B------:R-:W-:Y:S03]  /*5120*/  BSSY.RECONVERGENT B1, `(.L_x_130) ;  /* 0x0000016000017945 */ /* 0x000fe60003800200 */
[----:B0-----:R-:W-:Y:S02]  /*5130*/  DFMA R14, R8, -R10, 1 ;  /* 0x3ff00000080e742b */ /* 0x001fe4000000080a */
[----:B-1----:R-:W-:-:S06]  /*5140*/  DMUL R18, R18, UR6 ;  /* 0x0000000612127c28 */ /* 0x002fcc0008000000 */
[----:B------:R-:W-:-:S08]  /*5150*/  DFMA R14, R14, R14, R14 ;  /* 0x0000000e0e0e722b */ /* 0x000fd0000000000e */
        /* <DEDUP_REMOVED lines=18> */
.L_x_131:
[----:B------:R-:W-:Y:S05]  /*5280*/  BSYNC.RECONVERGENT B1 ;  /* 0x0000000000017941 */ /* 0x000fea0003800200 */
.L_x_130:
[----:B------:R-:W0:Y:S01]  /*5290*/  MUFU.RCP64H R7, R17 ;  /* 0x0000001100077308 */ /* 0x000e220000001800 */
[----:B------:R-:W-:Y:S01]  /*52a0*/  VIADD R6, R17, 0x300402 ;  /* 0x0030040211067836 */ /* 0x000fe20000000000 */
[----:B------:R-:W-:Y:S01]  /*52b0*/  DADD R10, R10, R8 ;  /* 0x000000000a0a7229 */ /* 0x000fe20000000008 */
[----:B------:R-:W-:Y:S01]  /*52c0*/  BSSY.RECONVERGENT B0, `(.L_x_132) ;  /* 0x0000011000007945 */ /* 0x000fe20003800200 */
[----:B------:R-:W-:Y:S02]  /*52d0*/  IMAD R4, R4, 0x13, RZ ;  /* 0x0000001304047824 */ /* 0x000fe400078e02ff */
[----:B------:R-:W-:-:S04]  /*52e0*/  FSETP.GEU.AND P0, PT, |R6|, 5.8789094863358348022e-39, PT ;  /* 0x004004020600780b */ /* 0x000fc80003f0e200 */
[----:B------:R-:W-:Y:S02]  /*52f0*/  DADD R10, R10, -R2 ;  /* 0x000000000a0a7229 */ /* 0x000fe40000000802 */
[----:B0-----:R-:W-:-:S06]  /*5300*/  DFMA R12, -R16, R6, 1 ;  /* 0x3ff00000100c742b */ /* 0x001fcc0000000106 */
[----:B------:R-:W-:Y:S02]  /*5310*/  DMUL R18, R10, R18 ;  /* 0x000000120a127228 */ /* 0x000fe40000000000 */
[----:B------:R-:W-:-:S08]  /*5320*/  DFMA R12, R12, R12, R12 ;  /* 0x0000000c0c0c722b */ /* 0x000fd0000000000c */
[----:B------:R-:W-:-:S08]  /*5330*/  DFMA R12, R6, R12, R6 ;  /* 0x0000000c060c722b */ /* 0x000fd00000000006 */
[----:B------:R-:W-:-:S08]  /*5340*/  DFMA R2, -R16, R12, 1 ;  /* 0x3ff000001002742b */ /* 0x000fd0000000010c */
[----:B------:R-:W-:Y:S01]  /*5350*/  DFMA R2, R12, R2, R12 ;  /* 0x000000020c02722b */ /* 0x000fe2000000000c */
[----:B------:R-:W-:Y:S10]  /*5360*/  @P0 BRA `(.L_x_133) ;  /* 0x0000000000180947 */ /* 0x000ff40003800000 */
[----:B------:R-:W-:-:S04]  /*5370*/  LOP3.LUT R0, R17, 0x7fffffff, RZ, 0xc0, !PT ;  /* 0x7fffffff11007812 */ /* 0x000fc800078ec0ff */
[----:B------:R-:W-:Y:S02]  /*5380*/  IADD3 R8, PT, PT, R0, -0x100000, RZ ;  /* 0xfff0000000087810 */ /* 0x000fe40007ffe0ff */
[----:B------:R-:W-:-:S07]  /*5390*/  MOV R0, 0x53b0 ;  /* 0x000053b000007802 */ /* 0x000fce0000000f00 */
[----:B------:R-:W-:Y:S05]  /*53a0*/  CALL.REL.NOINC `($__internal_2_$__cuda_sm20_dblrcp_rn_slowpath_v3) ;  /* 0x0000000400487944 */ /* 0x000fea0003c00000 */
[----:B------:R-:W-:Y:S02]  /*53b0*/  IMAD.MOV.U32 R2, RZ, RZ, R6 ;  /* 0x000000ffff027224 */ /* 0x000fe400078e0006 */
[----:B------:R-:W-:-:S07]  /*53c0*/  IMAD.MOV.U32 R3, RZ, RZ, R7 ;  /* 0x000000ffff037224 */ /* 0x000fce00078e0007 */
.L_x_133:
[----:B------:R-:W-:Y:S05]  /*53d0*/  BSYNC.RECONVERGENT B0 ;  /* 0x0000000000007941 */ /* 0x000fea0003800200 */
.L_x_132:
[----:B------:R-:W0:Y:S02]  /*53e0*/  LDC.64 R6, c[0x0][0x380] ;  /* 0x0000e000ff067b82 */ /* 0x000e240000000a00 */
[----:B0-----:R-:W-:-:S05]  /*53f0*/  IMAD.WIDE R4, R4, 0x8, R6 ;  /* 0x0000000804047825 */ /* 0x001fca00078e0206 */
[----:B------:R-:W2:Y:S04]  /*5400*/  LDG.E.64 R60, desc[UR4][R4.64+0x10] ;  /* 0x00001004043c7981 */ /* 0x000ea8000c1e1b00 */
[----:B------:R-:W3:Y:S04]  /*5410*/  LDG.E.64 R54, desc[UR4][R4.64+0x20] ;  /* 0x0000200404367981 */ /* 0x000ee8000c1e1b00 */
[----:B------:R-:W4:Y:S04]  /*5420*/  LDG.E.64 R12, desc[UR4][R4.64] ;  /* 0x00000004040c7981 */ /* 0x000f28000c1e1b00 */
[----:B------:R-:W5:Y:S04]  /*5430*/  LDG.E.64 R14, desc[UR4][R4.64+0x8] ;  /* 0x00000804040e7981 */ /* 0x000f68000c1e1b00 */
[----:B------:R-:W5:Y:S04]  /*5440*/  LDG.E.64 R6, desc[UR4][R4.64+0x28] ;  /* 0x0000280404067981 */ /* 0x000f68000c1e1b00 */
[----:B------:R-:W5:Y:S04]  /*5450*/  LDG.E.64 R8, desc[UR4][R4.64+0x30] ;  /* 0x0000300404087981 */ /* 0x000f68000c1e1b00 */
[----:B------:R-:W5:Y:S04]  /*5460*/  LDG.E.64 R10, desc[UR4][R4.64+0x38] ;  /* 0x00003804040a7981 */ /* 0x000f68000c1e1b00 */
[----:B------:R-:W5:Y:S04]  /*5470*/  LDG.E.64 R56, desc[UR4][R4.64+0x18] ;  /* 0x0000180404387981 */ /* 0x000f68000c1e1b00 */
[----:B------:R-:W5:Y:S01]  /*5480*/  LDG.E.64 R16, desc[UR4][R4.64+0x40] ;  /* 0x0000400404107981 */ /* 0x000f62000c1e1b00 */
[----:B--2---:R-:W-:-:S02]  /*5490*/  DADD R24, -R24, R60 ;  /* 0x0000000018187229 */ /* 0x004fc4000000013c */
[----:B---3--:R-:W-:Y:S01]  /*54a0*/  DADD R62, -R28, R54 ;  /* 0x000000001c3e7229 */ /* 0x008fe20000000136 */
[----:B------:R-:W2:Y:S05]  /*54b0*/  LDG.E.64 R28, desc[UR4][R4.64+0x58] ;  /* 0x00005804041c7981 */ /* 0x000eaa000c1e1b00 */
[-C--:B------:R-:W-:Y:S02]  /*54c0*/  DFMA R24, R24, -R2.reuse, R60 ;  /* 0x800000021818722b */ /* 0x080fe4000000003c */
[----:B----4-:R-:W-:Y:S02]  /*54d0*/  DADD R20, -R20, R12 ;  /* 0x0000000014147229 */ /* 0x010fe4000000010c */
[----:B------:R-:W-:-:S02]  /*54e0*/  DFMA R54, R62, -R2, R54 ;  /* 0x800000023e36722b */ /* 0x000fc40000000036 */
[----:B-----5:R-:W-:Y:S02]  /*54f0*/  DADD R22, -R22, R14 ;  /* 0x0000000016167229 */ /* 0x020fe4000000010e */
[----:B------:R-:W-:Y:S02]  /*5500*/  DADD R60, -R30, R6 ;  /* 0x000000001e3c7229 */ /* 0x000fe40000000106 */
[----:B------:R-:W-:Y:S01]  /*5510*/  DADD R64, -R34, R10 ;  /* 0x0000000022407229 */ /* 0x000fe2000000010a */
[----:B------:R-:W3:Y:S01]  /*5520*/  LDG.E.64 R30, desc[UR4][R4.64+0x68] ;  /* 0x00006804041e7981 */ /* 0x000ee2000c1e1b00 */
[----:B------:R-:W-:Y:S02]  /*5530*/  DADD R62, -R32, R8 ;  /* 0x00000000203e7229 */ /* 0x000fe40000000108 */
[----:B------:R-:W-:Y:S01]  /*5540*/  DADD R26, -R26, R56 ;  /* 0x000000001a1a7229 */ /* 0x000fe20000000138 */
[----:B------:R-:W4:Y:S01]  /*5550*/  LDG.E.64 R32, desc[UR4][R4.64+0x70] ;  /* 0x0000700404207981 */ /* 0x000f22000c1e1b00 */
[----:B------:R-:W-:-:S02]  /*5560*/  DFMA R6, R60, -R2, R6 ;  /* 0x800000023c06722b */ /* 0x000fc40000000006 */
[-C--:B------:R-:W-:Y:S01]  /*5570*/  DFMA R12, R20, -R2.reuse, R12 ;  /* 0x80000002140c722b */ /* 0x080fe2000000000c */
[----:B------:R-:W5:Y:S01]  /*5580*/  LDG.E.64 R34, desc[UR4][R4.64+0x78] ;  /* 0x0000780404227981 */ /* 0x000f62000c1e1b00 */
[-C--:B------:R-:W-:Y:S02]  /*5590*/  DFMA R14, R22, -R2.reuse, R14 ;  /* 0x80000002160e722b */ /* 0x080fe4000000000e */
[-C--:B------:R-:W-:Y:S01]  /*55a0*/  DFMA R26, R26, -R2.reuse, R56 ;  /* 0x800000021a1a722b */ /* 0x080fe20000000038 */
[----:B------:R-:W5:Y:S01]  /*55b0*/  LDG.E.64 R20, desc[UR4][R4.64+0x48] ;  /* 0x0000480404147981 */ /* 0x000f62000c1e1b00 */
[-C--:B------:R-:W-:Y:S02]  /*55c0*/  DFMA R8, R62, -R2.reuse, R8 ;  /* 0x800000023e08722b */ /* 0x080fe40000000008 */
[----:B------:R-:W-:Y:S01]  /*55d0*/  DFMA R60, R64, -R2, R10 ;  /* 0x80000002403c722b */ /* 0x000fe2000000000a */
[----:B------:R-:W5:Y:S04]  /*55e0*/  LDG.E.64 R22, desc[UR4][R4.64+0x50] ;  /* 0x0000500404167981 */ /* 0x000f68000c1e1b00 */
[----:B------:R-:W5:Y:S04]  /*55f0*/  LDG.E.64 R56, desc[UR4][R4.64+0x60] ;  /* 0x0000600404387981 */ /* 0x000f68000c1e1b00 */
[----:B------:R-:W5:Y:S04]  /*5600*/  LDG.E.64 R64, desc[UR4][R4.64+0x80] ;  /* 0x0000800404407981 */ /* 0x000f68000c1e1b00 */
[----:B------:R-:W5:Y:S04]  /*5610*/  LDG.E.64 R62, desc[UR4][R4.64+0x88] ;  /* 0x00008804043e7981 */ /* 0x000f68000c1e1b00 */
[----:B------:R-:W5:Y:S01]  /*5620*/  LDG.E.64 R10, desc[UR4][R4.64+0x90] ;  /* 0x00009004040a7981 */ /* 0x000f62000c1e1b00 */
[----:B------:R-:W-:-:S08]  /*5630*/  DADD R36, -R36, R16 ;  /* 0x0000000024247229 */ /* 0x000fd00000000110 */
[----:B------:R-:W-:Y:S01]  /*5640*/  DFMA R16, R36, -R2, R16 ;  /* 0x800000022410722b */ /* 0x000fe20000000010 */
        /* <DEDUP_REMOVED lines=9> */
[----:B--2---:R-:W-:-:S08]  /*56e0*/  DADD R42, -R42, R28 ;  /* 0x000000002a2a7229 */ /* 0x004fd0000000011c */
[----:B------:R-:W-:Y:S02]  /*56f0*/  DFMA R28, R42, -R2, R28 ;  /* 0x800000022a1c722b */ /* 0x000fe4000000001c */
[----:B---3--:R-:W-:Y:S02]  /*5700*/  DADD R46, -R46, R30 ;  /* 0x000000002e2e7229 */ /* 0x008fe4000000011e */
[----:B----4-:R-:W-:Y:S02]  /*5710*/  DADD R48, -R48, R32 ;  /* 0x0000000030307229 */ /* 0x010fe40000000120 */
[----:B-----5:R-:W-:Y:S02]  /*5720*/  DADD R50, -R50, R34 ;  /* 0x0000000032327229 */ /* 0x020fe40000000122 */
[----:B------:R-:W-:Y:S02]  /*5730*/  DADD R38, -R38, R20 ;  /* 0x0000000026267229 */ /* 0x000fe40000000114 */
[----:B------:R-:W-:-:S02]  /*5740*/  DADD R40, -R40, R22 ;  /* 0x0000000028287229 */ /* 0x000fc40000000116 */
[----:B------:R-:W-:Y:S02]  /*5750*/  DADD R44, -R44, R56 ;  /* 0x000000002c2c7229 */ /* 0x000fe40000000138 */
[----:B------:R-:W-:Y:S02]  /*5760*/  DADD R52, -R52, R64 ;  /* 0x0000000034347229 */ /* 0x000fe40000000140 */
[----:B------:R-:W-:Y:S02]  /*5770*/  DADD R58, -R58, R62 ;  /* 0x000000003a3a7229 */ /* 0x000fe4000000013e */
[----:B------:R-:W-:Y:S02]  /*5780*/  DADD R18, -R18, R10 ;  /* 0x0000000012127229 */ /* 0x000fe4000000010a */
[-C--:B------:R-:W-:Y:S02]  /*5790*/  DFMA R20, R38, -R2.reuse, R20 ;  /* 0x800000022614722b */ /* 0x080fe40000000014 */
[----:B------:R-:W-:-:S02]  /*57a0*/  DFMA R22, R40, -R2, R22 ;  /* 0x800000022816722b */ /* 0x000fc40000000016 */
[-C--:B------:R-:W-:Y:S02]  /*57b0*/  DFMA R56, R44, -R2.reuse, R56 ;  /* 0x800000022c38722b */ /* 0x080fe40000000038 */
[-C--:B------:R-:W-:Y:S02]  /*57c0*/  DFMA R46, R46, -R2.reuse, R30 ;  /* 0x800000022e2e722b */ /* 0x080fe4000000001e */
[-C--:B------:R-:W-:Y:S02]  /*57d0*/  DFMA R48, R48, -R2.reuse, R32 ;  /* 0x800000023030722b */ /* 0x080fe40000000020 */
[-C--:B------:R-:W-:Y:S02]  /*57e0*/  DFMA R50, R50, -R2.reuse, R34 ;  /* 0x800000023232722b */ /* 0x080fe40000000022 */
[-C--:B------:R-:W-:Y:S02]  /*57f0*/  DFMA R52, R52, -R2.reuse, R64 ;  /* 0x800000023434722b */ /* 0x080fe40000000040 */
[----:B------:R-:W-:-:S02]  /*5800*/  DFMA R58, R58, -R2, R62 ;  /* 0x800000023a3a722b */ /* 0x000fc4000000003e */
        /* <DEDUP_REMOVED lines=12> */
        .weak           $__internal_2_$__cuda_sm20_dblrcp_rn_slowpath_v3
        .type           $__internal_2_$__cuda_sm20_dblrcp_rn_slowpath_v3,@function
        .size           $__internal_2_$__cuda_sm20_dblrcp_rn_slowpath_v3,($__internal_3_$__cuda_sm20_div_rn_f64_full - $__internal_2_$__cuda_sm20_dblrcp_rn_slowpath_v3)
$__internal_2_$__cuda_sm20_dblrcp_rn_slowpath_v3:
[----:B------:R-:W-:Y:S01]  /*58d0*/  MOV R2, R16 ;  /* 0x0000001000027202 */ /* 0x000fe20000000f00 */
[----:B------:R-:W-:Y:S01]  /*58e0*/  IMAD.MOV.U32 R3, RZ, RZ, R17 ;  /* 0x000000ffff037224 */ /* 0x000fe200078e0011 */
[----:B------:R-:W-:Y:S05]  /*58f0*/  BSSY.RECONVERGENT B1, `(.L_x_134) ;  /* 0x0000024000017945 */ /* 0x000fea0003800200 */
[----:B------:R-:W-:-:S14]  /*5900*/  DSETP.GTU.AND P0, PT, |R2|, +INF , PT ;  /* 0x7ff000000200742a */ /* 0x000fdc0003f0c200 */
[----:B------:R-:W-:Y:S05]  /*5910*/  @P0 BRA `(.L_x_135) ;  /* 0x00000000007c0947 */ /* 0x000fea0003800000 */
[----:B------:R-:W-:-:S05]  /*5920*/  LOP3.LUT R16, R17, 0x7fffffff, RZ, 0xc0, !PT ;  /* 0x7fffffff11107812 */ /* 0x000fca00078ec0ff */
[----:B------:R-:W-:-:S05]  /*5930*/  VIADD R5, R16, 0xffffffff ;  /* 0xffffffff10057836 */ /* 0x000fca0000000000 */
[----:B------:R-:W-:-:S13]  /*5940*/  ISETP.GE.U32.AND P0, PT, R5, 0x7fefffff, PT ;  /* 0x7fefffff0500780c */ /* 0x000fda0003f06070 */
[----:B------:R-:W-:Y:S02]  /*5950*/  @P0 LOP3.LUT R7, R3, 0x7ff00000, RZ, 0x3c, !PT ;  /* 0x7ff0000003070812 */ /* 0x000fe400078e3cff */
[----:B------:R-:W-:Y:S01]  /*5960*/  @P0 MOV R6, RZ ;  /* 0x000000ff00060202 */ /* 0x000fe20000000f00 */
[----:B------:R-:W-:Y:S06]  /*5970*/  @P0 BRA `(.L_x_136) ;  /* 0x00000000006c0947 */ /* 0x000fec0003800000 */
[----:B------:R-:W-:-:S13]  /*5980*/  ISETP.GE.U32.AND P0, PT, R16, 0x1000001, PT ;  /* 0x010000011000780c */ /* 0x000fda0003f06070 */
[----:B------:R-:W-:Y:S05]  /*5990*/  @!P0 BRA `(.L_x_137) ;  /* 0x0000000000348947 */ /* 0x000fea0003800000 */
[----:B------:R-:W-:Y:S02]  /*59a0*/  VIADD R7, R3, 0xc0200000 ;  /* 0xc020000003077836 */ /* 0x000fe40000000000 */
[----:B------:R-:W-:Y:S02]  /*59b0*/  IMAD.MOV.U32 R6, RZ, RZ, R2 ;  /* 0x000000ffff067224 */ /* 0x000fe400078e0002 */
[----:B------:R-:W0:Y:S04]  /*59c0*/  MUFU.RCP64H R9, R7 ;  /* 0x0000000700097308 */ /* 0x000e280000001800 */
        /* <DEDUP_REMOVED lines=10> */
.L_x_137:
        /* <DEDUP_REMOVED lines=10> */
.L_x_135:
[----:B------:R-:W-:Y:S01]  /*5b10*/  LOP3.LUT R7, R3, 0x80000, RZ, 0xfc, !PT ;  /* 0x0008000003077812 */ /* 0x000fe200078efcff */
[----:B------:R-:W-:-:S07]  /*5b20*/  IMAD.MOV.U32 R6, RZ, RZ, R2 ;  /* 0x000000ffff067224 */ /* 0x000fce00078e0002 */
.L_x_136:
[----:B------:R-:W-:Y:S05]  /*5b30*/  BSYNC.RECONVERGENT B1 ;  /* 0x0000000000017941 */ /* 0x000fea0003800200 */
.L_x_134:
[----:B------:R-:W-:Y:S01]  /*5b40*/  IMAD.MOV.U32 R2, RZ, RZ, R0 ;  /* 0x000000ffff027224 */ /* 0x000fe200078e0000 */
[----:B------:R-:W-:-:S04]  /*5b50*/  MOV R3, 0x0 ;  /* 0x0000000000037802 */ /* 0x000fc80000000f00 */
[----:B------:R-:W-:Y:S05]  /*5b60*/  RET.REL.NODEC R2 `(bgk_collision_kernel) ;  /* 0xffffffa402247950 */ /* 0x000fea0003c3ffff */
        .weak           $__internal_3_$__cuda_sm20_div_rn_f64_full
        .type           $__internal_3_$__cuda_sm20_div_rn_f64_full,@function
        .size           $__internal_3_$__cuda_sm20_div_rn_f64_full,(.L_x_154 - $__internal_3_$__cuda_sm20_div_rn_f64_full)
$__internal_3_$__cuda_sm20_div_rn_f64_full:
[----:B------:R-:W-:Y:S01]  /*5b70*/  IMAD.MOV.U32 R65, RZ, RZ, R5 ;  /* 0x000000ffff417224 */ /* 0x000fe200078e0005 */
[C---:B------:R-:W-:Y:S01]  /*5b80*/  FSETP.GEU.AND P0, PT, |R7|.reuse, 1.469367938527859385e-39, PT ;  /* 0x001000000700780b */ /* 0x040fe20003f0e200 */
[----:B------:R-:W-:Y:S01]  /*5b90*/  IMAD.MOV.U32 R64, RZ, RZ, R8 ;  /* 0x000000ffff407224 */ /* 0x000fe200078e0008 */
[----:B------:R-:W-:Y:S01]  /*5ba0*/  LOP3.LUT R8, R7, 0x800fffff, RZ, 0xc0, !PT ;  /* 0x800fffff07087812 */ /* 0x000fe200078ec0ff */
[----:B------:R-:W-:Y:S01]  /*5bb0*/  IMAD.MOV.U32 R66, RZ, RZ, 0x1 ;  /* 0x00000001ff427424 */ /* 0x000fe200078e00ff */
[C---:B------:R-:W-:Y:S01]  /*5bc0*/  FSETP.GEU.AND P2, PT, |R65|.reuse, 1.469367938527859385e-39, PT ;  /* 0x001000004100780b */ /* 0x040fe20003f4e200 */
[----:B------:R-:W-:Y:S01]  /*5bd0*/  IMAD.MOV.U32 R68, RZ, RZ, R64 ;  /* 0x000000ffff447224 */ /* 0x000fe200078e0040 */
[----:B------:R-:W-:Y:S01]  /*5be0*/  LOP3.LUT R5, R65, 0x7ff00000, RZ, 0xc0, !PT ;  /* 0x7ff0000041057812 */ /* 0x000fe200078ec0ff */
[----:B------:R-:W-:Y:S01]  /*5bf0*/  BSSY.RECONVERGENT B0, `(.L_x_138) ;  /* 0x0000056000007945 */ /* 0x000fe20003800200 */
[----:B------:R-:W-:Y:S02]  /*5c00*/  LOP3.LUT R63, R8, 0x3ff00000, RZ, 0xfc, !PT ;  /* 0x3ff00000083f7812 */ /* 0x000fe400078efcff */
[----:B------:R-:W-:-:S02]  /*5c10*/  MOV R62, R6 ;  /* 0x00000006003e7202 */ /* 0x000fc40000000f00 */
[----:B------:R-:W-:Y:S01]  /*5c20*/  LOP3.LUT R8, R7, 0x7ff00000, RZ, 0xc0, !PT ;  /* 0x7ff0000007087812 */ /* 0x000fe200078ec0ff */
[----:B------:R-:W-:-:S03]  /*5c30*/  @!P0 DMUL R62, R6, 8.98846567431157953865e+307 ;  /* 0x7fe00000063e8828 */ /* 0x000fc60000000000 */
[----:B------:R-:W-:Y:S02]  /*5c40*/  ISETP.GE.U32.AND P1, PT, R5, R8, PT ;  /* 0x000000080500720c */ /* 0x000fe40003f26070 */
[----:B------:R-:W-:Y:S01]  /*5c50*/  @!P2 LOP3.LUT R9, R7, 0x7ff00000, RZ, 0xc0, !PT ;  /* 0x7ff000000709a812 */ /* 0x000fe200078ec0ff */
[----:B------:R-:W0:Y:S03]  /*5c60*/  MUFU.RCP64H R67, R63 ;  /* 0x0000003f00437308 */ /* 0x000e260000001800 */
[----:B------:R-:W-:Y:S01]  /*5c70*/  @!P2 ISETP.GE.U32.AND P3, PT, R5, R9, PT ;  /* 0x000000090500a20c */ /* 0x000fe20003f66070 */
[----:B------:R-:W-:Y:S01]  /*5c80*/  IMAD.MOV.U32 R9, RZ, RZ, 0x1ca00000 ;  /* 0x1ca00000ff097424 */ /* 0x000fe200078e00ff */
[----:B------:R-:W-:-:S04]  /*5c90*/  @!P0 LOP3.LUT R8, R63, 0x7ff00000, RZ, 0xc0, !PT ;  /* 0x7ff000003f088812 */ /* 0x000fc800078ec0ff */
[C---:B------:R-:W-:Y:S02]  /*5ca0*/  @!P2 SEL R60, R9.reuse, 0x63400000, !P3 ;  /* 0x63400000093ca807 */ /* 0x040fe40005800000 */
[----:B------:R-:W-:Y:S02]  /*5cb0*/  SEL R61, R9, 0x63400000, !P1 ;  /* 0x63400000093d7807 */ /* 0x000fe40004800000 */
[--C-:B------:R-:W-:Y:S02]  /*5cc0*/  @!P2 LOP3.LUT R60, R60, 0x80000000, R65.reuse, 0xf8, !PT ;  /* 0x800000003c3ca812 */ /* 0x100fe400078ef841 */
[----:B------:R-:W-:Y:S02]  /*5cd0*/  LOP3.LUT R69, R61, 0x800fffff, R65, 0xf8, !PT ;  /* 0x800fffff3d457812 */ /* 0x000fe400078ef841 */
[----:B------:R-:W-:Y:S02]  /*5ce0*/  @!P2 LOP3.LUT R61, R60, 0x100000, RZ, 0xfc, !PT ;  /* 0x001000003c3da812 */ /* 0x000fe400078efcff */
[----:B------:R-:W-:-:S06]  /*5cf0*/  @!P2 MOV R60, RZ ;  /* 0x000000ff003ca202 */ /* 0x000fcc0000000f00 */
[----:B------:R-:W-:Y:S02]  /*5d00*/  @!P2 DFMA R68, R68, 2, -R60 ;  /* 0x400000004444a82b */ /* 0x000fe4000000083c */
[----:B0-----:R-:W-:-:S08]  /*5d10*/  DFMA R60, R66, -R62, 1 ;  /* 0x3ff00000423c742b */ /* 0x001fd0000000083e */
[----:B------:R-:W-:-:S08]  /*5d20*/  DFMA R60, R60, R60, R60 ;  /* 0x0000003c3c3c722b */ /* 0x000fd0000000003c */
[----:B------:R-:W-:-:S08]  /*5d30*/  DFMA R66, R66, R60, R66 ;  /* 0x0000003c4242722b */ /* 0x000fd00000000042 */
[----:B------:R-:W-:-:S08]  /*5d40*/  DFMA R70, R66, -R62, 1 ;  /* 0x3ff000004246742b */ /* 0x000fd0000000083e */
[----:B------:R-:W-:-:S08]  /*5d50*/  DFMA R70, R66, R70, R66 ;  /* 0x000000464246722b */ /* 0x000fd00000000042 */
[----:B------:R-:W-:-:S08]  /*5d60*/  DMUL R60, R70, R68 ;  /* 0x00000044463c7228 */ /* 0x000fd00000000000 */
[----:B------:R-:W-:-:S08]  /*5d70*/  DFMA R66, R60, -R62, R68 ;  /* 0x8000003e3c42722b */ /* 0x000fd00000000044 */
[----:B------:R-:W-:Y:S01]  /*5d80*/  DFMA R66, R70, R66, R60 ;  /* 0x000000424642722b */ /* 0x000fe2000000003c */
[----:B------:R-:W-:Y:S02]  /*5d90*/  MOV R60, R5 ;  /* 0x00000005003c7202 */ /* 0x000fe40000000f00 */
[----:B------:R-:W-:-:S05]  /*5da0*/  @!P2 LOP3.LUT R60, R69, 0x7ff00000, RZ, 0xc0, !PT ;  /* 0x7ff00000453ca812 */ /* 0x000fca00078ec0ff */
[----:B------:R-:W-:-:S05]  /*5db0*/  VIADD R61, R60, 0xffffffff ;  /* 0xffffffff3c3d7836 */ /* 0x000fca0000000000 */
[----:B------:R-:W-:Y:S02]  /*5dc0*/  ISETP.GT.U32.AND P0, PT, R61, 0x7feffffe, PT ;  /* 0x7feffffe3d00780c */ /* 0x000fe40003f04070 */
[----:B------:R-:W-:-:S04]  /*5dd0*/  IADD3 R61, PT, PT, R8, -0x1, RZ ;  /* 0xffffffff083d7810 */ /* 0x000fc80007ffe0ff */
[----:B------:R-:W-:-:S13]  /*5de0*/  ISETP.GT.U32.OR P0, PT, R61, 0x7feffffe, P0 ;  /* 0x7feffffe3d00780c */ /* 0x000fda0000704470 */
[----:B------:R-:W-:Y:S05]  /*5df0*/  @P0 BRA `(.L_x_139) ;  /* 0x0000000000740947 */ /* 0x000fea0003800000 */
[----:B------:R-:W-:-:S04]  /*5e00*/  LOP3.LUT R8, R7, 0x7ff00000, RZ, 0xc0, !PT ;  /* 0x7ff0000007087812 */ /* 0x000fc800078ec0ff */
[CC--:B------:R-:W-:Y:S02]  /*5e10*/  ISETP.GE.U32.AND P0, PT, R5.reuse, R8.reuse, PT ;  /* 0x000000080500720c */ /* 0x0c0fe40003f06070 */
[----:B------:R-:W-:Y:S01]  /*5e20*/  VIADDMNMX R5, R5, -R8, 0xb9600000, !PT ;  /* 0xb960000005057446 */ /* 0x000fe20007800908 */
[----:B------:R-:W-:Y:S01]  /*5e30*/  IMAD.MOV.U32 R8, RZ, RZ, RZ ;  /* 0x000000ffff087224 */ /* 0x000fe200078e00ff */
[----:B------:R-:W-:Y:S02]  /*5e40*/  SEL R9, R9, 0x63400000, !P0 ;  /* 0x6340000009097807 */ /* 0x000fe40004000000 */
[----:B------:R-:W-:-:S05]  /*5e50*/  VIMNMX R5, PT, PT, R5, 0x46a00000, PT ;  /* 0x46a0000005057848 */ /* 0x000fca0003fe0100 */
[----:B------:R-:W-:-:S05]  /*5e60*/  IMAD.IADD R5, R5, 0x1, -R9 ;  /* 0x0000000105057824 */ /* 0x000fca00078e0a09 */
[----:B------:R-:W-:-:S06]  /*5e70*/  IADD3 R9, PT, PT, R5, 0x7fe00000, RZ ;  /* 0x7fe0000005097810 */ /* 0x000fcc0007ffe0ff */
[----:B------:R-:W-:-:S10]  /*5e80*/  DMUL R70, R66, R8 ;  /* 0x0000000842467228 */ /* 0x000fd40000000000 */
[----:B------:R-:W-:-:S13]  /*5e90*/  FSETP.GTU.AND P0, PT, |R71|, 1.469367938527859385e-39, PT ;  /* 0x001000004700780b */ /* 0x000fda0003f0c200 */
[----:B------:R-:W-:Y:S05]  /*5ea0*/  @P0 BRA `(.L_x_140) ;  /* 0x0000000000a80947 */ /* 0x000fea0003800000 */
[----:B------:R-:W-:Y:S01]  /*5eb0*/  DFMA R62, R66, -R62, R68 ;  /* 0x8000003e423e722b */ /* 0x000fe20000000044 */
[----:B------:R-:W-:-:S09]  /*5ec0*/  MOV R60, RZ ;  /* 0x000000ff003c7202 */ /* 0x000fd20000000f00 */
        /* <DEDUP_REMOVED lines=12> */
[----:B------:R-:W-:-:S03]  /*5f90*/  FSEL R6, R6, R71, !P0 ;  /* 0x0000004706067208 */ /* 0x000fc60004000000 */
[----:B------:R-:W-:Y:S01]  /*5fa0*/  IMAD.MOV.U32 R70, RZ, RZ, R5 ;  /* 0x000000ffff467224 */ /* 0x000fe200078e0005 */
[----:B------:R-:W-:Y:S01]  /*5fb0*/  MOV R71, R6 ;  /* 0x0000000600477202 */ /* 0x000fe20000000f00 */
[----:B------:R-:W-:Y:S06]  /*5fc0*/  BRA `(.L_x_140) ;  /* 0x0000000000607947 */ /* 0x000fec0003800000 */
.L_x_139:
[----:B------:R-:W-:-:S14]  /*5fd0*/  DSETP.NAN.AND P0, PT, R64, R64, PT ;  /* 0x000000404000722a */ /* 0x000fdc0003f08000 */
[----:B------:R-:W-:Y:S05]  /*5fe0*/  @P0 BRA `(.L_x_141) ;  /* 0x00000000004c0947 */ /* 0x000fea0003800000 */
[----:B------:R-:W-:-:S14]  /*5ff0*/  DSETP.NAN.AND P0, PT, R6, R6, PT ;  /* 0x000000060600722a */ /* 0x000fdc0003f08000 */
[----:B------:R-:W-:Y:S05]  /*6000*/  @P0 BRA `(.L_x_142) ;  /* 0x0000000000340947 */ /* 0x000fea0003800000 */
[----:B------:R-:W-:Y:S01]  /*6010*/  ISETP.NE.AND P0, PT, R60, R8, PT ;  /* 0x000000083c00720c */ /* 0x000fe20003f05270 */
[----:B------:R-:W-:Y:S01]  /*6020*/  IMAD.MOV.U32 R70, RZ, RZ, 0x0 ;  /* 0x00000000ff467424 */ /* 0x000fe200078e00ff */
[----:B------:R-:W-:-:S11]  /*6030*/  MOV R71, 0xfff80000 ;  /* 0xfff8000000477802 */ /* 0x000fd60000000f00 */
[----:B------:R-:W-:Y:S05]  /*6040*/  @!P0 BRA `(.L_x_140) ;  /* 0x0000000000408947 */ /* 0x000fea0003800000 */
[----:B------:R-:W-:Y:S02]  /*6050*/  ISETP.NE.AND P0, PT, R60, 0x7ff00000, PT ;  /* 0x7ff000003c00780c */ /* 0x000fe40003f05270 */
[----:B------:R-:W-:Y:S02]  /*6060*/  LOP3.LUT R6, R65, 0x80000000, R7, 0x48, !PT ;  /* 0x8000000041067812 */ /* 0x000fe400078e4807 */
[----:B------:R-:W-:-:S13]  /*6070*/  ISETP.EQ.OR P0, PT, R8, RZ, !P0 ;  /* 0x000000ff0800720c */ /* 0x000fda0004702670 */
[----:B------:R-:W-:Y:S01]  /*6080*/  @P0 LOP3.LUT R5, R6, 0x7ff00000, RZ, 0xfc, !PT ;  /* 0x7ff0000006050812 */ /* 0x000fe200078efcff */
[----:B------:R-:W-:Y:S01]  /*6090*/  @!P0 IMAD.MOV.U32 R70, RZ, RZ, RZ ;  /* 0x000000ffff468224 */ /* 0x000fe200078e00ff */
[----:B------:R-:W-:Y:S01]  /*60a0*/  @!P0 MOV R71, R6 ;  /* 0x0000000600478202 */ /* 0x000fe20000000f00 */
[----:B------:R-:W-:Y:S01]  /*60b0*/  @P0 IMAD.MOV.U32 R70, RZ, RZ, RZ ;  /* 0x000000ffff460224 */ /* 0x000fe200078e00ff */
[----:B------:R-:W-:Y:S01]  /*60c0*/  @P0 MOV R71, R5 ;  /* 0x0000000500470202 */ /* 0x000fe20000000f00 */
[----:B------:R-:W-:Y:S06]  /*60d0*/  BRA `(.L_x_140) ;  /* 0x00000000001c7947 */ /* 0x000fec0003800000 */
.L_x_142:
[----:B------:R-:W-:Y:S01]  /*60e0*/  LOP3.LUT R5, R7, 0x80000, RZ, 0xfc, !PT ;  /* 0x0008000007057812 */ /* 0x000fe200078efcff */
[----:B------:R-:W-:-:S03]  /*60f0*/  IMAD.MOV.U32 R70, RZ, RZ, R6 ;  /* 0x000000ffff467224 */ /* 0x000fc600078e0006 */
[----:B------:R-:W-:Y:S01]  /*6100*/  MOV R71, R5 ;  /* 0x0000000500477202 */ /* 0x000fe20000000f00 */
[----:B------:R-:W-:Y:S06]  /*6110*/  BRA `(.L_x_140) ;  /* 0x00000000000c7947 */ /* 0x000fec0003800000 */
.L_x_141:
[----:B------:R-:W-:Y:S01]  /*6120*/  LOP3.LUT R5, R65, 0x80000, RZ, 0xfc, !PT ;  /* 0x0008000041057812 */ /* 0x000fe200078efcff */
[----:B------:R-:W-:-:S03]  /*6130*/  IMAD.MOV.U32 R70, RZ, RZ, R64 ;  /* 0x000000ffff467224 */ /* 0x000fc600078e0040 */
[----:B------:R-:W-:-:S07]  /*6140*/  MOV R71, R5 ;  /* 0x0000000500477202 */ /* 0x000fce0000000f00 */
.L_x_140:
[----:B------:R-:W-:Y:S05]  /*6150*/  BSYNC.RECONVERGENT B0 ;  /* 0x0000000000007941 */ /* 0x000fea0003800200 */
.L_x_138:
[----:B------:R-:W-:Y:S02]  /*6160*/  HFMA2 R9, -RZ, RZ, 0, 0 ;  /* 0x00000000ff097431 */ /* 0x000fe400000001ff */
[----:B------:R-:W-:Y:S01]  /*6170*/  IMAD.MOV.U32 R8, RZ, RZ, R0 ;  /* 0x000000ffff087224 */ /* 0x000fe200078e0000 */
[----:B------:R-:W-:Y:S01]  /*6180*/  MOV R5, R71 ;  /* 0x0000004700057202 */ /* 0x000fe20000000f00 */
[----:B------:R-:W-:Y:S02]  /*6190*/  IMAD.MOV.U32 R6, RZ, RZ, R70 ;  /* 0x000000ffff067224 */ /* 0x000fe400078e0046 */
[----:B------:R-:W-:Y:S05]  /*61a0*/  RET.REL.NODEC R8 `(bgk_collision_kernel) ;  /* 0xffffff9c08947950 */ /* 0x000fea0003c3ffff */
.L_x_143:
        /* <DEDUP_REMOVED lines=13> */
.L_x_154:


//--------------------- .text.compute_macroscopic_kernel --------------------------
	.section	.text.compute_macroscopic_kernel,"ax",@progbits
	.align	128
        .global         compute_macroscopic_kernel
        .type           compute_macroscopic_kernel,@function
        .size           compute_macroscopic_kernel,(.L_x_155 - compute_macroscopic_kernel)
        .other          compute_macroscopic_kernel,@"STO_CUDA_ENTRY STV_DEFAULT"
compute_macroscopic_kernel:
.text.compute_macroscopic_kernel:
        /* <DEDUP_REMOVED lines=12> */
[----:B------:R-:W1:Y:S01]  /*00c0*/  LDCU.64 UR4, c[0x0][0x358] ;  /* 0x00006b00ff0477ac */ /* 0x000e620008000a00 */
[----:B------:R-:W2:Y:S06]  /*00d0*/  LDCU.128 UR8, c[0x3][URZ] ;  /* 0x00c00000ff0877ac */ /* 0x000eac0008000c00 */
[----:B------:R-:W3:Y:S01]  /*00e0*/  LDC.64 R4, c[0x0][0x380] ;  /* 0x0000e000ff047b82 */ /* 0x000ee20000000a00 */
[----:B------:R-:W4:Y:S01]  /*00f0*/  LDCU.128 UR20, c[0x3][0x40] ;  /* 0x00c00800ff1477ac */ /* 0x000f220008000c00 */
[----:B------:R-:W5:Y:S01]  /*0100*/  LDCU.128 UR12, c[0x3][0x50] ;  /* 0x00c00a00ff0c77ac */ /* 0x000f620008000c00 */
[----:B------:R-:W5:Y:S01]  /*0110*/  LDCU.128 UR24, c[0x3][0x90] ;  /* 0x00c01200ff1877ac */ /* 0x000f620008000c00 */
[----:B------:R-:W5:Y:S01]  /*0120*/  LDCU.128 UR16, c[0x3][0xa0] ;  /* 0x00c01400ff1077ac */ /* 0x000f620008000c00 */
[----:B0-----:R-:W-:Y:S01]  /*0130*/  IMAD R0, R0, UR7, R3 ;  /* 0x0000000700007c24 */ /* 0x001fe2000f8e0203 */
[----:B------:R-:W0:Y:S03]  /*0140*/  LDCU UR6, c[0x3][0xe0] ;  /* 0x00c01c00ff0677ac */ /* 0x000e260008000800 */
[----:B------:R-:W-:-:S04]  /*0150*/  IMAD R3, R0, 0x13, RZ ;  /* 0x0000001300037824 */ /* 0x000fc800078e02ff */
[----:B---3--:R-:W-:-:S05]  /*0160*/  IMAD.WIDE R4, R3, 0x8, R4 ;  /* 0x0000000803047825 */ /* 0x008fca00078e0204 */
[----:B-1----:R-:W3:Y:S04]  /*0170*/  LDG.E.64 R8, desc[UR4][R4.64] ;  /* 0x0000000404087981 */ /* 0x002ee8000c1e1b00 */
[----:B------:R-:W3:Y:S04]  /*0180*/  LDG.E.64 R2, desc[UR4][R4.64+0x8] ;  /* 0x0000080404027981 */ /* 0x000ee8000c1e1b00 */
[----:B------:R-:W3:Y:S04]  /*0190*/  LDG.E.64 R20, desc[UR4][R4.64+0x10] ;  /* 0x0000100404147981 */ /* 0x000ee8000c1e1b00 */
[----:B------:R-:W3:Y:S04]  /*01a0*/  LDG.E.64 R16, desc[UR4][R4.64+0x18] ;  /* 0x0000180404107981 */ /* 0x000ee8000c1e1b00 */
[----:B------:R-:W3:Y:S04]  /*01b0*/  LDG.E.64 R12, desc[UR4][R4.64+0x20] ;  /* 0x00002004040c7981 */ /* 0x000ee8000c1e1b00 */
[----:B------:R-:W3:Y:S01]  /*01c0*/  LDG.E.64 R14, desc[UR4][R4.64+0x28] ;  /* 0x00002804040e7981 */ /* 0x000ee2000c1e1b00 */
[----:B--2---:R-:W3:Y:S03]  /*01d0*/  I2F.F64 R18, UR8 ;  /* 0x0000000800127d12 */ /* 0x004ee60008201c00 */
[----:B------:R-:W2:Y:S05]  /*01e0*/  LDG.E.64 R26, desc[UR4][R4.64+0x90] ;  /* 0x00009004041a7981 */ /* 0x000eaa000c1e1b00 */
[----:B----4-:R-:W1:Y:S08]  /*01f0*/  I2F.F64 R24, UR23 ;  /* 0x0000001700187d12 */ /* 0x010e700008201c00 */
[----:B------:R-:W4:Y:S08]  /*0200*/  I2F.F64 R10, UR9 ;  /* 0x00000009000a7d12 */ /* 0x000f300008201c00 */
[----:B-----5:R-:W5:Y:S01]  /*0210*/  I2F.F64 R6, UR12 ;  /* 0x0000000c00067d12 */ /* 0x020f620008201c00 */
[----:B---3--:R-:W-:-:S02]  /*0220*/  DFMA R22, R8, R18, RZ ;  /* 0x000000120816722b */ /* 0x008fc400000000ff */
[----:B-1----:R-:W-:-:S05]  /*0230*/  DFMA R24, R8, R24, RZ ;  /* 0x000000180818722b */ /* 0x002fca00000000ff */
[----:B------:R-:W1:Y:S01]  /*0240*/  I2F.F64 R18, UR26 ;  /* 0x0000001a00127d12 */ /* 0x000e620008201c00 */
[C---:B----4-:R-:W-:Y:S02]  /*0250*/  DFMA R10, R2.reuse, R10, R22 ;  /* 0x0000000a020a722b */ /* 0x050fe40000000016 */
[----:B-----5:R-:W-:-:S05]  /*0260*/  DFMA R6, R2, R6, R24 ;  /* 0x000000060206722b */ /* 0x020fca0000000018 */
[----:B------:R-:W3:Y:S01]  /*0270*/  I2F.F64 R22, UR27 ;  /* 0x0000001b00167d12 */ /* 0x000ee20008201c00 */
[----:B------:R-:W4:Y:S01]  /*0280*/  LDG.E.64 R24, desc[UR4][R4.64+0x30] ;  /* 0x0000300404187981 */ /* 0x000f22000c1e1b00 */
[----:B-1----:R-:W-:Y:S02]  /*0290*/  DFMA R18, R8, R18, RZ ;  /* 0x000000120812722b */ /* 0x002fe400000000ff */
[----:B------:R-:W-:-:S06]  /*02a0*/  DADD R8, RZ, R8 ;  /* 0x00000000ff087229 */ /* 0x000fcc0000000008 */
[----:B---3--:R-:W-:Y:S02]  /*02b0*/  DFMA R22, R2, R22, R18 ;  /* 0x000000160216722b */ /* 0x008fe40000000012 */
[----:B------:R-:W1:Y:S01]  /*02c0*/  I2F.F64 R18, UR10 ;  /* 0x0000000a00127d12 */ /* 0x000e620008201c00 */
[----:B------:R-:W-:-:S07]  /*02d0*/  DADD R2, R8, R2 ;  /* 0x0000000008027229 */ /* 0x000fce0000000002 */
[----:B------:R-:W3:Y:S01]  /*02e0*/  I2F.F64 R8, UR13 ;  /* 0x0000000d00087d12 */ /* 0x000ee20008201c00 */
[----:B-1----:R-:W-:-:S07]  /*02f0*/  DFMA R10, R20, R18, R10 ;  /* 0x00000012140a722b */ /* 0x002fce000000000a */
[----:B------:R-:W1:Y:S01]  /*0300*/  I2F.F64 R18, UR16 ;  /* 0x0000001000127d12 */ /* 0x000e620008201c00 */
[C---:B---3--:R-:W-:Y:S01]  /*0310*/  DFMA R6, R20.reuse, R8, R6 ;  /* 0x000000081406722b */ /* 0x048fe20000000006 */
[----:B------:R-:W3:Y:S01]  /*0320*/  LDG.E.64 R8, desc[UR4][R4.64+0x38] ;  /* 0x0000380404087981 */ /* 0x000ee2000c1e1b00 */
[----:B-1----:R-:W-:-:S05]  /*0330*/  DFMA R22, R20, R18, R22 ;  /* 0x000000121416722b */ /* 0x002fca0000000016 */
[----:B------:R-:W1:Y:S01]  /*0340*/  I2F.F64 R18, UR11 ;  /* 0x0000000b00127d12 */ /* 0x000e620008201c00 */
[----:B------:R-:W5:Y:S01]  /*0350*/  LDCU.128 UR8, c[0x3][0x10] ;  /* 0x00c00200ff0877ac */ /* 0x000f620008000c00 */
[----:B------:R-:W-:-:S06]  /*0360*/  DADD R20, R2, R20 ;  /* 0x0000000002147229 */ /* 0x000fcc0000000014 */
[----:B------:R-:W0:Y:S01]  /*0370*/  I2F.F64 R2, UR14 ;  /* 0x0000000e00027d12 */ /* 0x000e220008201c00 */
[----:B-1----:R-:W-:-:S07]  /*0380*/  DFMA R10, R16, R18, R10 ;  /* 0x00000012100a722b */ /* 0x002fce000000000a */
[----:B------:R-:W1:Y:S01]  /*0390*/  I2F.F64 R18, UR17 ;  /* 0x0000001100127d12 */ /* 0x000e620008201c00 */
[----:B0-----:R-:W-:-:S07]  /*03a0*/  DFMA R6, R16, R2, R6 ;  /* 0x000000021006722b */ /* 0x001fce0000000006 */
[----:B-----5:R-:W0:Y:S01]  /*03b0*/  I2F.F64 R2, UR8 ;  /* 0x0000000800027d12 */ /* 0x020e220008201c00 */
[----:B-1----:R-:W-:Y:S01]  /*03c0*/  DFMA R22, R16, R18, R22 ;  /* 0x000000121016722b */ /* 0x002fe20000000016 */
[----:B------:R-:W5:Y:S01]  /*03d0*/  LDG.E.64 R18, desc[UR4][R4.64+0x40] ;  /* 0x0000400404127981 */ /* 0x000f62000c1e1b00 */
[----:B------:R-:W-:-:S05]  /*03e0*/  DADD R16, R20, R16 ;  /* 0x0000000014107229 */ /* 0x000fca0000000010 */
[----:B------:R-:W1:Y:S01]  /*03f0*/  I2F.F64 R20, UR15 ;  /* 0x0000000f00147d12 */ /* 0x000e620008201c00 */
[----:B------:R-:W2:Y:S01]  /*0400*/  LDCU.128 UR12, c[0x3][0x60] ;  /* 0x00c00c00ff0c77ac */ /* 0x000ea20008000c00 */
[----:B0-----:R-:W-:-:S06]  /*0410*/  DFMA R10, R12, R2, R10 ;  /* 0x000000020c0a722b */ /* 0x001fcc000000000a */
[----:B------:R-:W0:Y:S01]  /*0420*/  I2F.F64 R2, UR18 ;  /* 0x0000001200027d12 */ /* 0x000e220008201c00 */
[----:B------:R-:W-:Y:S02]  /*0430*/  DADD R16, R16, R12 ;  /* 0x0000000010107229 */ /* 0x000fe4000000000c */
[C---:B-1----:R-:W-:Y:S01]  /*0440*/  DFMA R6, R12.reuse, R20, R6 ;  /* 0x000000140c06722b */ /* 0x042fe20000000006 */
[----:B------:R-:W5:Y:S01]  /*0450*/  LDG.E.64 R20, desc[UR4][R4.64+0x48] ;  /* 0x0000480404147981 */ /* 0x000f62000c1e1b00 */
[----:B0-----:R-:W-:-:S03]  /*0460*/  DFMA R22, R12, R2, R22 ;  /* 0x000000020c16722b */ /* 0x001fc60000000016 */
[----:B------:R-:W0:Y:S08]  /*0470*/  I2F.F64 R2, UR9 ;  /* 0x0000000900027d12 */ /* 0x000e300008201c00 */
[----:B--2---:R-:W1:Y:S01]  /*0480*/  I2F.F64 R12, UR12 ;  /* 0x0000000c000c7d12 */ /* 0x004e620008201c00 */
[C---:B0-----:R-:W-:Y:S01]  /*0490*/  DFMA R10, R14.reuse, R2, R10 ;  /* 0x000000020e0a722b */ /* 0x041fe2000000000a */
[----:B------:R-:W2:Y:S01]  /*04a0*/  LDG.E.64 R2, desc[UR4][R4.64+0x50] ;  /* 0x0000500404027981 */ /* 0x000ea2000c1e1b00 */
[----:B-1----:R-:W-:-:S05]  /*04b0*/  DFMA R6, R14, R12, R6 ;  /* 0x0000000c0e06722b */ /* 0x002fca0000000006 */
[----:B------:R-:W0:Y:S01]  /*04c0*/  I2F.F64 R12, UR19 ;  /* 0x00000013000c7d12 */ /* 0x000e220008201c00 */
[----:B------:R-:W1:Y:S01]  /*04d0*/  LDCU.128 UR16, c[0x3][0xb0] ;  /* 0x00c01600ff1077ac */ /* 0x000e620008000c00 */
[----:B0-----:R-:W-:Y:S01]  /*04e0*/  DFMA R22, R14, R12, R22 ;  /* 0x0000000c0e16722b */ /* 0x001fe20000000016 */
[----:B------:R-:W2:Y:S01]  /*04f0*/  LDG.E.64 R12, desc[UR4][R4.64+0x58] ;  /* 0x00005804040c7981 */ /* 0x000ea2000c1e1b00 */
[----:B------:R-:W-:-:S04]  /*0500*/  DADD R14, R16, R14 ;  /* 0x00000000100e7229 */ /* 0x000fc8000000000e */
[----:B------:R-:W4:Y:S02]  /*0510*/  I2F.F64 R16, UR10 ;  /* 0x0000000a00107d12 */ /* 0x000f240008201c00 */
[----:B----4-:R-:W-:-:S06]  /*0520*/  DFMA R10, R24, R16, R10 ;  /* 0x00000010180a722b */ /* 0x010fcc000000000a */
[----:B------:R-:W0:Y:S02]  /*0530*/  I2F.F64 R16, UR13 ;  /* 0x0000000d00107d12 */ /* 0x000e240008201c00 */
[----:B0-----:R-:W-:-:S06]  /*0540*/  DFMA R6, R24, R16, R6 ;  /* 0x000000101806722b */ /* 0x001fcc0000000006 */
[----:B-1----:R-:W0:Y:S02]  /*0550*/  I2F.F64 R16, UR16 ;  /* 0x0000001000107d12 */ /* 0x002e240008201c00 */
[----:B0-----:R-:W-:-:S06]  /*0560*/  DFMA R22, R24, R16, R22 ;  /* 0x000000101816722b */ /* 0x001fcc0000000016 */
[----:B------:R-:W3:Y:S01]  /*0570*/  I2F.F64 R16, UR11 ;  /* 0x0000000b00107d12 */ /* 0x000ee20008201c00 */
[----:B------:R-:W-:Y:S01]  /*0580*/  DADD R24, R14, R24 ;  /* 0x000000000e187229 */ /* 0x000fe20000000018 */
[----:B------:R-:W0:Y:S06]  /*0590*/  LDCU.128 UR8, c[0x3][0x20] ;  /* 0x00c00400ff0877ac */ /* 0x000e2c0008000c00 */
[----:B------:R-:W1:Y:S01]  /*05a0*/  I2F.F64 R14, UR14 ;  /* 0x0000000e000e7d12 */ /* 0x000e620008201c00 */
[----:B---3--:R-:W-:-:S07]  /*05b0*/  DFMA R10, R8, R16, R10 ;  /* 0x00000010080a722b */ /* 0x008fce000000000a */
[----:B------:R-:W3:Y:S01]  /*05c0*/  I2F.F64 R16, UR17 ;  /* 0x0000001100107d12 */ /* 0x000ee20008201c00 */
[C---:B-1----:R-:W-:Y:S01]  /*05d0*/  DFMA R6, R8.reuse, R14, R6 ;  /* 0x0000000e0806722b */ /* 0x042fe20000000006 */
[----:B------:R-:W4:Y:S01]  /*05e0*/  LDG.E.64 R14, desc[UR4][R4.64+0x60] ;  /* 0x00006004040e7981 */ /* 0x000f22000c1e1b00 */
[----:B---3--:R-:W-:-:S05]  /*05f0*/  DFMA R22, R8, R16, R22 ;  /* 0x000000100816722b */ /* 0x008fca0000000016 */
[----:B0-----:R-:W5:Y:S01]  /*0600*/  I2F.F64 R16, UR8 ;  /* 0x0000000800107d12 */ /* 0x001f620008201c00 */
[----:B------:R-:W-:-:S07]  /*0610*/  DADD R24, R24, R8 ;  /* 0x0000000018187229 */ /* 0x000fce0000000008 */
[----:B------:R-:W0:Y:S01]  /*0620*/  I2F.F64 R8, UR15 ;  /* 0x0000000f00087d12 */ /* 0x000e220008201c00 */
[----:B------:R-:W1:Y:S01]  /*0630*/  LDCU.128 UR12, c[0x3][0x70] ;  /* 0x00c00e00ff0c77ac */ /* 0x000e620008000c00 */
[----:B-----5:R-:W-:-:S06]  /*0640*/  DFMA R10, R18, R16, R10 ;  /* 0x00000010120a722b */ /* 0x020fcc000000000a */
[----:B------:R-:W3:Y:S01]  /*0650*/  I2F.F64 R16, UR18 ;  /* 0x0000001200107d12 */ /* 0x000ee20008201c00 */
[----:B0-----:R-:W-:-:S07]  /*0660*/  DFMA R6, R18, R8, R6 ;  /* 0x000000081206722b */ /* 0x001fce0000000006 */
[----:B------:R-:W0:Y:S01]  /*0670*/  I2F.F64 R8, UR9 ;  /* 0x0000000900087d12 */ /* 0x000e220008201c00 */
[----:B---3--:R-:W-:-:S07]  /*0680*/  DFMA R22, R18, R16, R22 ;  /* 0x000000101216722b */ /* 0x008fce0000000016 */
[----:B-1----:R-:W1:Y:S01]  /*0690*/  I2F.F64 R16, UR12 ;  /* 0x0000000c00107d12 */ /* 0x002e620008201c00 */
[----:B------:R-:W-:-:S07]  /*06a0*/  DADD R18, R24, R18 ;  /* 0x0000000018127229 */ /* 0x000fce0000000012 */
[----:B------:R-:W3:Y:S01]  /*06b0*/  I2F.F64 R24, UR19 ;  /* 0x0000001300187d12 */ /* 0x000ee20008201c00 */
[----:B------:R-:W5:Y:S01]  /*06c0*/  LDCU.128 UR16, c[0x3][0xc0] ;  /* 0x00c01800ff1077ac */ /* 0x000f620008000c00 */
[C---:B0-----:R-:W-:Y:S01]  /*06d0*/  DFMA R10, R20.reuse, R8, R10 ;  /* 0x00000008140a722b */ /* 0x041fe2000000000a */
[----:B------:R-:W4:Y:S01]  /*06e0*/  LDG.E.64 R8, desc[UR4][R4.64+0x68] ;  /* 0x0000680404087981 */ /* 0x000f22000c1e1b00 */
[----:B-1----:R-:W-:-:S04]  /*06f0*/  DFMA R6, R20, R16, R6 ;  /* 0x000000101406722b */ /* 0x002fc80000000006 */
[----:B------:R-:W2:Y:S01]  /*0700*/  I2F.F64 R16, UR10 ;  /* 0x0000000a00107d12 */ /* 0x000ea20008201c00 */
[----:B---3--:R-:W-:-:S07]  /*0710*/  DFMA R22, R20, R24, R22 ;  /* 0x000000181416722b */ /* 0x008fce0000000016 */
[----:B------:R-:W0:Y:S01]  /*0720*/  I2F.F64 R24, UR13 ;  /* 0x0000000d00187d12 */ /* 0x000e220008201c00 */
[----:B------:R-:W-:-:S07]  /*0730*/  DADD R20, R18, R20 ;  /* 0x0000000012147229 */ /* 0x000fce0000000014 */
[----:B-----5:R-:W1:Y:S01]  /*0740*/  I2F.F64 R18, UR16 ;  /* 0x0000001000127d12 */ /* 0x020e620008201c00 */
[C---:B--2---:R-:W-:Y:S01]  /*0750*/  DFMA R10, R2.reuse, R16, R10 ;  /* 0x00000010020a722b */ /* 0x044fe2000000000a */
[----:B------:R-:W2:Y:S01]  /*0760*/  LDG.E.64 R16, desc[UR4][R4.64+0x70] ;  /* 0x0000700404107981 */ /* 0x000ea2000c1e1b00 */
[----:B0-----:R-:W-:-:S05]  /*0770*/  DFMA R6, R2, R24, R6 ;  /* 0x000000180206722b */ /* 0x001fca0000000006 */
[----:B------:R-:W0:Y:S01]  /*0780*/  I2F.F64 R24, UR11 ;  /* 0x0000000b00187d12 */ /* 0x000e220008201c00 */
[----:B------:R-:W-:Y:S01]  /*0790*/  DADD R20, R20, R2 ;  /* 0x0000000014147229 */ /* 0x000fe20000000002 */
[----:B------:R-:W3:Y:S01]  /*07a0*/  LDCU.128 UR8, c[0x3][0x30] ;  /* 0x00c00600ff0877ac */ /* 0x000ee20008000c00 */
[----:B-1----:R-:W-:-:S05]  /*07b0*/  DFMA R18, R2, R18, R22 ;  /* 0x000000120212722b */ /* 0x002fca0000000016 */
[----:B------:R-:W1:Y:S01]  /*07c0*/  I2F.F64 R22, UR14 ;  /* 0x0000000e00167d12 */ /* 0x000e620008201c00 */
[----:B------:R-:W5:Y:S01]  /*07d0*/  LDG.E.64 R2, desc[UR4][R4.64+0x78] ;  /* 0x0000780404027981 */ /* 0x000f62000c1e1b00 */
[----:B0-----:R-:W-:-:S06]  /*07e0*/  DFMA R10, R12, R24, R10 ;  /* 0x000000180c0a722b */ /* 0x001fcc000000000a */
[----:B------:R-:W0:Y:S01]  /*07f0*/  I2F.F64 R24, UR17 ;  /* 0x0000001100187d12 */ /* 0x000e220008201c00 */
[C---:B-1----:R-:W-:Y:S01]  /*0800*/  DFMA R6, R12.reuse, R22, R6 ;  /* 0x000000160c06722b */ /* 0x042fe20000000006 */
[----:B------:R-:W5:Y:S01]  /*0810*/  LDG.E.64 R22, desc[UR4][R4.64+0x80] ;  /* 0x0000800404167981 */ /* 0x000f62000c1e1b00 */
[----:B0-----:R-:W-:-:S03]  /*0820*/  DFMA R24, R12, R24, R18 ;  /* 0x000000180c18722b */ /* 0x001fc60000000012 */
[----:B------:R0:W5:Y:S01]  /*0830*/  LDG.E.64 R18, desc[UR4][R4.64+0x88] ;  /* 0x0000880404127981 */ /* 0x000162000c1e1b00 */
[----:B------:R-:W-:Y:S01]  /*0840*/  DADD R20, R20, R12 ;  /* 0x0000000014147229 */ /* 0x000fe2000000000c */
[----:B---3--:R-:W4:Y:S01]  /*0850*/  I2F.F64 R12, UR8 ;  /* 0x00000008000c7d12 */ /* 0x008f220008201c00 */
[----:B------:R-:W-:Y:S01]  /*0860*/  BSSY.RECONVERGENT B0, `(.L_x_144) ;  /* 0x0000042000007945 */ /* 0x000fe20003800200 */
[----:B----4-:R-:W-:-:S06]  /*0870*/  DFMA R10, R14, R12, R10 ;  /* 0x0000000c0e0a722b */ /* 0x010fcc000000000a */
[----:B------:R-:W1:Y:S01]  /*0880*/  I2F.F64 R12, UR15 ;  /* 0x0000000f000c7d12 */ /* 0x000e620008201c00 */
[----:B------:R-:W0:Y:S01]  /*0890*/  LDCU.128 UR12, c[0x3][0x80] ;  /* 0x00c01000ff0c77ac */ /* 0x000e220008000c00 */
[----:B-1----:R-:W-:-:S06]  /*08a0*/  DFMA R6, R14, R12, R6 ;  /* 0x0000000c0e06722b */ /* 0x002fcc0000000006 */
[----:B------:R-:W1:Y:S08]  /*08b0*/  I2F.F64 R12, UR18 ;  /* 0x00000012000c7d12 */ /* 0x000e700008201c00 */
[----:B0-----:R-:W-:Y:S01]  /*08c0*/  I2F.F64 R4, UR12 ;  /* 0x0000000c00047d12 */ /* 0x001fe20008201c00 */
[----:B-1----:R-:W-:-:S07]  /*08d0*/  DFMA R24, R14, R12, R24 ;  /* 0x0000000c0e18722b */ /* 0x002fce0000000018 */
[----:B------:R-:W0:Y:S01]  /*08e0*/  I2F.F64 R12, UR9 ;  /* 0x00000009000c7d12 */ /* 0x000e220008201c00 */
[----:B------:R-:W-:Y:S02]  /*08f0*/  DADD R20, R20, R14 ;  /* 0x0000000014147229 */ /* 0x000fe4000000000e */
[----:B0-----:R-:W-:-:S05]  /*0900*/  DFMA R10, R8, R12, R10 ;  /* 0x0000000c080a722b */ /* 0x001fca000000000a */
[----:B------:R-:W0:Y:S01]  /*0910*/  I2F.F64 R12, UR19 ;  /* 0x00000013000c7d12 */ /* 0x000e220008201c00 */
[----:B------:R-:W1:Y:S01]  /*0920*/  LDCU.128 UR16, c[0x3][0xd0] ;  /* 0x00c01a00ff1077ac */ /* 0x000e620008000c00 */
[----:B------:R-:W-:-:S06]  /*0930*/  DFMA R4, R8, R4, R6 ;  /* 0x000000040804722b */ /* 0x000fcc0000000006 */
[----:B------:R-:W2:Y:S01]  /*0940*/  I2F.F64 R6, UR10 ;  /* 0x0000000a00067d12 */ /* 0x000ea20008201c00 */
[----:B------:R-:W-:Y:S02]  /*0950*/  DADD R20, R20, R8 ;  /* 0x0000000014147229 */ /* 0x000fe40000000008 */
[----:B0-----:R-:W-:-:S05]  /*0960*/  DFMA R24, R8, R12, R24 ;  /* 0x0000000c0818722b */ /* 0x001fca0000000018 */
[----:B------:R-:W0:Y:S01]  /*0970*/  I2F.F64 R8, UR13 ;  /* 0x0000000d00087d12 */ /* 0x000e220008201c00 */
[----:B--2---:R-:W-:-:S07]  /*0980*/  DFMA R6, R16, R6, R10 ;  /* 0x000000061006722b */ /* 0x004fce000000000a */
[----:B-1----:R-:W1:Y:S01]  /*0990*/  I2F.F64 R10, UR16 ;  /* 0x00000010000a7d12 */ /* 0x002e620008201c00 */
[----:B------:R-:W-:Y:S02]  /*09a0*/  DADD R20, R20, R16 ;  /* 0x0000000014147229 */ /* 0x000fe40000000010 */
[C---:B0-----:R-:W-:Y:S02]  /*09b0*/  DFMA R8, R16.reuse, R8, R4 ;  /* 0x000000081008722b */ /* 0x041fe40000000004 */
[----:B-1----:R-:W-:-:S04]  /*09c0*/  DFMA R10, R16, R10, R24 ;  /* 0x0000000a100a722b */ /* 0x002fc80000000018 */
[----:B-----5:R-:W-:Y:S01]  /*09d0*/  DADD R16, R20, R2 ;  /* 0x0000000014107229 */ /* 0x020fe20000000002 */
[----:B------:R-:W0:Y:S07]  /*09e0*/  I2F.F64 R12, UR11 ;  /* 0x0000000b000c7d12 */ /* 0x000e2e0008201c00 */
[----:B------:R-:W-:Y:S01]  /*09f0*/  DADD R16, R16, R22 ;  /* 0x0000000010107229 */ /* 0x000fe20000000016 */
[----:B------:R-:W1:Y:S07]  /*0a00*/  I2F.F64 R4, UR14 ;  /* 0x0000000e00047d12 */ /* 0x000e6e0008201c00 */
[----:B------:R-:W-:-:S02]  /*0a10*/  DADD R16, R16, R18 ;  /* 0x0000000010107229 */ /* 0x000fc40000000012 */
[----:B0-----:R-:W-:Y:S01]  /*0a20*/  DFMA R12, R2, R12, R6 ;  /* 0x0000000c020c722b */ /* 0x001fe20000000006 */
[----:B------:R-:W0:Y:S05]  /*0a30*/  I2F.F64 R6, UR17 ;  /* 0x0000001100067d12 */ /* 0x000e2a0008201c00 */
[----:B------:R-:W-:-:S03]  /*0a40*/  DADD R24, R16, R26 ;  /* 0x0000000010187229 */ /* 0x000fc6000000001a */
[----:B------:R-:W2:Y:S08]  /*0a50*/  I2F.F64 R20, UR20 ;  /* 0x0000001400147d12 */ /* 0x000eb00008201c00 */
[----:B------:R-:W3:Y:S01]  /*0a60*/  MUFU.RCP64H R17, R25 ;  /* 0x0000001900117308 */ /* 0x000ee20000001800 */
[C---:B-1----:R-:W-:Y:S02]  /*0a70*/  DFMA R4, R2.reuse, R4, R8 ;  /* 0x000000040204722b */ /* 0x042fe40000000008 */
[----:B0-----:R-:W-:Y:S01]  /*0a80*/  DFMA R6, R2, R6, R10 ;  /* 0x000000060206722b */ /* 0x001fe2000000000a */
[----:B------:R-:W-:-:S04]  /*0a90*/  VIADD R16, R25, 0x300402 ;  /* 0x0030040219107836 */ /* 0x000fc80000000000 */
[----:B------:R-:W0:Y:S01]  /*0aa0*/  I2F.F64 R14, UR15 ;  /* 0x0000000f000e7d12 */ /* 0x000e220008201c00 */
[----:B--2---:R-:W-:-:S07]  /*0ab0*/  DFMA R12, R22, R20, R12 ;  /* 0x00000014160c722b */ /* 0x004fce000000000c */
[----:B------:R-:W1:Y:S01]  /*0ac0*/  I2F.F64 R2, UR21 ;  /* 0x0000001500027d12 */ /* 0x000e620008201c00 */
[----:B---3--:R-:W-:-:S07]  /*0ad0*/  DFMA R20, -R24, R16, 1 ;  /* 0x3ff000001814742b */ /* 0x008fce0000000110 */
[----:B------:R-:W2:Y:S01]  /*0ae0*/  I2F.F64 R8, UR18 ;  /* 0x0000001200087d12 */ /* 0x000ea20008201c00 */
[----:B0-----:R-:W-:Y:S02]  /*0af0*/  DFMA R4, R22, R14, R4 ;  /* 0x0000000e1604722b */ /* 0x001fe40000000004 */
[----:B-1----:R-:W-:Y:S02]  /*0b00*/  DFMA R14, R18, R2, R12 ;  /* 0x00000002120e722b */ /* 0x002fe4000000000c */
[----:B------:R-:W-:-:S03]  /*0b10*/  DFMA R2, R20, R20, R20 ;  /* 0x000000141402722b */ /* 0x000fc60000000014 */
[----:B------:R-:W0:Y:S01]  /*0b20*/  I2F.F64 R20, UR19 ;  /* 0x0000001300147d12 */ /* 0x000e220008201c00 */
[----:B--2---:R-:W-:-:S07]  /*0b30*/  DFMA R6, R22, R8, R6 ;  /* 0x000000081606722b */ /* 0x004fce0000000006 */
[----:B------:R-:W1:Y:S01]  /*0b40*/  I2F.F64 R22, UR24 ;  /* 0x0000001800167d12 */ /* 0x000e620008201c00 */
[----:B------:R-:W-:Y:S01]  /*0b50*/  DFMA R2, R16, R2, R16 ;  /* 0x000000021002722b */ /* 0x000fe20000000010 */
[----:B------:R-:W-:-:S06]  /*0b60*/  FSETP.GEU.AND P0, PT, |R16|, 5.8789094863358348022e-39, PT ;  /* 0x004004021000780b */ /* 0x000fcc0003f0e200 */
[----:B------:R-:W2:Y:S01]  /*0b70*/  I2F.F64 R10, UR22 ;  /* 0x00000016000a7d12 */ /* 0x000ea20008201c00 */
[----:B0-----:R-:W-:-:S07]  /*0b80*/  DFMA R20, R18, R20, R6 ;  /* 0x000000141214722b */ /* 0x001fce0000000006 */
[----:B------:R-:W0:Y:S01]  /*0b90*/  I2F.F64 R8, UR25 ;  /* 0x0000001900087d12 */ /* 0x000e220008201c00 */
[----:B-1----:R-:W-:-:S07]  /*0ba0*/  DFMA R4, R18, R22, R4 ;  /* 0x000000161204722b */ /* 0x002fce0000000004 */
[----:B------:R-:W1:Y:S01]  /*0bb0*/  I2F.F64 R12, UR6 ;  /* 0x00000006000c7d12 */ /* 0x000e620008201c00 */
[----:B------:R-:W-:Y:S02]  /*0bc0*/  DFMA R6, -R24, R2, 1 ;  /* 0x3ff000001806742b */ /* 0x000fe40000000102 */
[C---:B--2---:R-:W-:Y:S02]  /*0bd0*/  DFMA R10, R26.reuse, R10, R14 ;  /* 0x0000000a1a0a722b */ /* 0x044fe4000000000e */
[----:B0-----:R-:W-:-:S04]  /*0be0*/  DFMA R4, R26, R8, R4 ;  /* 0x000000081a04722b */ /* 0x001fc80000000004 */
[----:B------:R-:W-:Y:S02]  /*0bf0*/  DFMA R2, R2, R6, R2 ;  /* 0x000000060202722b */ /* 0x000fe40000000002 */
[----:B-1----:R-:W-:Y:S01]  /*0c00*/  DFMA R12, R26, R12, R20 ;  /* 0x0000000c1a0c722b */ /* 0x002fe20000000014 */
[----:B------:R-:W-:Y:S10]  /*0c10*/  @P0 BRA `(.L_x_145) ;  /* 0x0000000000180947 */ /* 0x000ff40003800000 */
[----:B------:R-:W-:-:S04]  /*0c20*/  LOP3.LUT R2, R25, 0x7fffffff, RZ, 0xc0, !PT ;  /* 0x7fffffff19027812 */ /* 0x000fc800078ec0ff */
[----:B------:R-:W-:Y:S02]  /*0c30*/  IADD3 R14, PT, PT, R2, -0x100000, RZ ;  /* 0xfff00000020e7810 */ /* 0x000fe40007ffe0ff */
[----:B------:R-:W-:-:S07]  /*0c40*/  MOV R2, 0xc60 ;  /* 0x00000c6000027802 */ /* 0x000fce0000000f00 */
[----:B------:R-:W-:Y:S05]  /*0c50*/  CALL.REL.NOINC `($__internal_4_$__cuda_sm20_dblrcp_rn_slowpath_v3) ;  /* 0x0000000000407944 */ /* 0x000fea0003c00000 */
[----:B------:R-:W-:Y:S01]  /*0c60*/  IMAD.MOV.U32 R2, RZ, RZ, R8 ;  /* 0x000000ffff027224 */ /* 0x000fe200078e0008 */
[----:B------:R-:W-:-:S07]  /*0c70*/  MOV R3, R9 ;  /* 0x0000000900037202 */ /* 0x000fce0000000f00 */
.L_x_145:
[----:B------:R-:W-:Y:S05]  /*0c80*/  BSYNC.RECONVERGENT B0 ;  /* 0x0000000000007941 */ /* 0x000fea0003800200 */
.L_x_144:
[----:B------:R-:W0:Y:S01]  /*0c90*/  LDC.64 R8, c[0x0][0x388] ;  /* 0x0000e200ff087b82 */ /* 0x000e220000000a00 */
[-C--:B------:R-:W-:Y:S01]  /*0ca0*/  DMUL R6, R4, R2.reuse ;  /* 0x0000000204067228 */ /* 0x080fe20000000000 */
[----:B------:R-:W-:Y:S01]  /*0cb0*/  IMAD R5, R0, 0x3, RZ ;  /* 0x0000000300057824 */ /* 0x000fe200078e02ff */
[-C--:B------:R-:W-:Y:S02]  /*0cc0*/  DMUL R10, R10, R2.reuse ;  /* 0x000000020a0a7228 */ /* 0x080fe40000000000 */
[----:B------:R-:W-:-:S03]  /*0cd0*/  DMUL R12, R12, R2 ;  /* 0x000000020c0c7228 */ /* 0x000fc60000000000 */
[----:B------:R-:W1:Y:S01]  /*0ce0*/  LDC.64 R14, c[0x0][0x390] ;  /* 0x0000e400ff0e7b82 */ /* 0x000e620000000a00 */
[----:B0-----:R-:W-:-:S05]  /*0cf0*/  IMAD.WIDE R2, R0, 0x8, R8 ;  /* 0x0000000800027825 */ /* 0x001fca00078e0208 */
[----:B------:R-:W-:Y:S01]  /*0d00*/  STG.E.64 desc[UR4][R2.64], R24 ;  /* 0x0000001802007986 */ /* 0x000fe2000c101b04 */
[----:B-1----:R-:W-:-:S05]  /*0d10*/  IMAD.WIDE R4, R5, 0x8, R14 ;  /* 0x0000000805047825 */ /* 0x002fca00078e020e */
[----:B------:R-:W-:Y:S04]  /*0d20*/  STG.E.64 desc[UR4][R4.64], R10 ;  /* 0x0000000a04007986 */ /* 0x000fe8000c101b04 */
[----:B------:R-:W-:Y:S04]  /*0d30*/  STG.E.64 desc[UR4][R4.64+0x8], R6 ;  /* 0x0000080604007986 */ /* 0x000fe8000c101b04 */
[----:B------:R-:W-:Y:S01]  /*0d40*/  STG.E.64 desc[UR4][R4.64+0x10], R12 ;  /* 0x0000100c04007986 */ /* 0x000fe2000c101b04 */
[----:B------:R-:W-:Y:S05]  /*0d50*/  EXIT ;  /* 0x000000000000794d */ /* 0x000fea0003800000 */
        .weak           $__internal_4_$__cuda_sm20_dblrcp_rn_slowpath_v3
        .type           $__internal_4_$__cuda_sm20_dblrcp_rn_slowpath_v3,@function
        .size           $__internal_4_$__cuda_sm20_dblrcp_rn_slowpath_v3,(.L_x_155 - $__internal_4_$__cuda_sm20_dblrcp_rn_slowpath_v3)
$__internal_4_$__cuda_sm20_dblrcp_rn_slowpath_v3:
[----:B------:R-:W-:Y:S01]  /*0d60*/  IMAD.MOV.U32 R6, RZ, RZ, R24 ;  /* 0x000000ffff067224 */ /* 0x000fe200078e0018 */
[----:B------:R-:W-:Y:S01]  /*0d70*/  MOV R7, R25 ;  /* 0x0000001900077202 */ /* 0x000fe20000000f00 */
        /* <DEDUP_REMOVED lines=24> */
.L_x_149:
[----:B------:R-:W-:Y:S01]  /*0f00*/  DMUL R6, R6, 8.11296384146066816958e+31 ;  /* 0x4690000006067828 */ /* 0x000fe20000000000 */
[----:B------:R-:W-:-:S05]  /*0f10*/  IMAD.MOV.U32 R8, RZ, RZ, R14 ;  /* 0x000000ffff087224 */ /* 0x000fca00078e000e */
        /* <DEDUP_REMOVED lines=8> */
.L_x_147:
[----:B------:R-:W-:Y:S02]  /*0fa0*/  LOP3.LUT R9, R7, 0x80000, RZ, 0xfc, !PT ;  /* 0x0008000007097812 */ /* 0x000fe400078efcff */
[----:B------:R-:W-:-:S07]  /*0fb0*/  MOV R8, R6 ;  /* 0x0000000600087202 */ /* 0x000fce0000000f00 */
.L_x_148:
[----:B------:R-:W-:Y:S05]  /*0fc0*/  BSYNC.RECONVERGENT B1 ;  /* 0x0000000000017941 */ /* 0x000fea0003800200 */
.L_x_146:
[----:B------:R-:W-:-:S04]  /*0fd0*/  IMAD.MOV.U32 R3, RZ, RZ, 0x0 ;  /* 0x00000000ff037424 */ /* 0x000fc800078e00ff */
[----:B------:R-:W-:Y:S05]  /*0fe0*/  RET.REL.NODEC R2 `(compute_macroscopic_kernel) ;  /* 0xfffffff002047950 */ /* 0x000fea0003c3ffff */
.L_x_150:
        /* <DEDUP_REMOVED lines=9> */
.L_x_155:


//--------------------- .nv.global.init           --------------------------
	.section	.nv.global.init,"aw",@progbits
	.align	8
.nv.global.init:
	.type		CS_SQ,@object
	.size		CS_SQ,(.L_4 - CS_SQ)
CS_SQ:
        /*0000*/ 	.byte	0x55, 0x55, 0x55, 0x55, 0x55, 0x55, 0xd5, 0x3f
.L_4:


//--------------------- .nv.shared.reserved.0     --------------------------
	.section	.nv.shared.reserved.0,"aw",@nobits
	.weak		__nv_reservedSMEM_offset_0_alias
	.size		__nv_reservedSMEM_offset_0_alias, 0, 64
	.other		__nv_reservedSMEM_offset_0_alias,@"STO_CUDA_RESERVED_SHARED STV_DEFAULT"
__nv_reservedSMEM_offset_0_alias:
	.zero		0
	.zero		64


//--------------------- .nv.constant0.initialize_uniform_kernel --------------------------
	.section	.nv.constant0.initialize_uniform_kernel,"a",@progbits
	.sectionflags	@""
	.align	4
.nv.constant0.initialize_uniform_kernel:
	.zero		964


//--------------------- .nv.constant0.guo_forcing_kernel --------------------------
	.section	.nv.constant0.guo_forcing_kernel,"a",@progbits
	.sectionflags	@""
	.align	4
.nv.constant0.guo_forcing_kernel:
	.zero		940


//--------------------- .nv.constant0.streaming_kernel --------------------------
	.section	.nv.constant0.streaming_kernel,"a",@progbits
	.sectionflags	@""
	.align	4
.nv.constant0.streaming_kernel:
	.zero		924


//--------------------- .nv.constant0.bgk_collision_kernel --------------------------
	.section	.nv.constant0.bgk_collision_kernel,"a",@progbits
	.sectionflags	@""
	.align	4
.nv.constant0.bgk_collision_kernel:
	.zero		940


//--------------------- .nv.constant0.compute_macroscopic_kernel --------------------------
	.section	.nv.constant0.compute_macroscopic_kernel,"a",@progbits
	.sectionflags	@""
	.align	4
.nv.constant0.compute_macroscopic_kernel:
	.zero		932


//--------------------- SYMBOLS --------------------------

	.type		.nv.reservedSmem.offset0,@object
	.size		.nv.reservedSmem.offset0,0x4
